	.target	sm_100a

	.elftype	@"ET_EXEC"


//--------------------- .note.nv.tkinfo           --------------------------
	.section	.note.nv.tkinfo,"",@"SHT_NOTE"
	.sectionflags	@"SHF_NOTE_NV_TKINFO"
	.tkinfo
        /*0018*/ 	.word	0x00000002
        /*0030*/ 	.string	""
        /*0030*/ 	.string	"ptxas"
        /*0030*/ 	.string	"Cuda compilation tools, release 13.0, V13.0.88"
        /*0030*/ 	.string	"Build cuda_13.0.r13.0/compiler.36424714_0"
        /*0030*/ 	.string	"-arch sm_100a -m 64 "



//--------------------- .note.nv.cuinfo           --------------------------
	.section	.note.nv.cuinfo,"",@"SHT_NOTE"
	.sectionflags	@"SHF_NOTE_NV_CUINFO"
        /*0018*/ 	.short	0x0002
        /*001a*/ 	.short	0x0064
        /*001c*/ 	.short	0x0082
	.zero		2


//--------------------- .nv.info                  --------------------------
	.section	.nv.info,"",@"SHT_CUDA_INFO"
	.align	4


	//----- nvinfo : EIATTR_REGCOUNT
	.align		4
        /*0000*/ 	.byte	0x04, 0x2f
        /*0002*/ 	.short	(.L_19 - .L_18)
	.align		4
.L_18:
        /*0004*/ 	.word	index@(_ZN7cutlass13device_kernelINS_4gemm6kernel13GemmUniversalIN4cute5tupleIJiiiiEEENS1_10collective13CollectiveMmaINS1_35MainloopSm100TmaUmmaWarpSpecializedILi17ELi2ELi4ENS5_IJNS4_1CILi4EEESB_NSA_ILi1EEEEEEEENS5_IJNSA_ILi64EEENSA_ILi128EEESF_EEENS_12float_e5m2_tENS5_IJlSC_lEEESI_SJ_NS4_8TiledMMAINS4_8MMA_AtomIJNS4_10MMA_TraitsINS4_19SM100_MMA_F8F6F4_SSEJSI_SI_fSF_SG_NS4_17integral_constantINS4_4UMMA5MajorELSQ_0EEESR_NSO_INSP_7ScaleInELSS_0EEEST_EEEEEENS4_6LayoutINS5_IJSC_SC_SC_EEENS5_IJNSA_ILi0EEESY_SY_EEEEENS5_IJNS4_10UnderscoreES11_S11_EEEEENS4_23SM90_TMA_LOAD_MULTICASTENS4_14ComposedLayoutINS4_7SwizzleILi2ELi4ELi3EEENS4_18smem_ptr_flag_bitsILi8EEENSW_INS5_IJNSA_ILi8EEESF_EEENS5_IJSF_SC_EEEEEEEvNS4_8identityES14_S1E_vS1F_EENS_8epilogue10collective18CollectiveEpilogueINS1H_23Sm100TmaWarpSpecializedILi2ELi2ELi32ELb0ELb0EEEJSH_NS5_IJNSW_ISF_SC_EES1M_EEESI_SJ_SI_SJ_NS1H_6fusion15FusionCallbacksIS1L_NS1O_17LinearCombinationISI_fSI_fLNS_15FloatRoundStyleE2EEESH_S1N_JEEENS4_5SM1004TMEM4LOAD26SM100_TMEM_LOAD_16dp32b32xENS4_13SM90_TMA_LOADES1E_NS4_39AutoVectorizingCopyWithAssumedAlignmentILi128EEENS4_14SM90_TMA_STOREES1E_S20_S20_EEEvvEEEEvNT_6ParamsE)
        /*0008*/ 	.word	0x00000075


	//----- nvinfo : EIATTR_FRAME_SIZE
	.align		4
.L_19:
        /*000c*/ 	.byte	0x04, 0x11
        /*000e*/ 	.short	(.L_21 - .L_20)
	.align		4
.L_20:
        /*0010*/ 	.word	index@($__internal_2_$__cuda_sm10x_tcgen05_guardrail_trap_unallocated_columns_being_dealloced)
        /*0014*/ 	.word	0x00000000


	//----- nvinfo : EIATTR_FRAME_SIZE
	.align		4
.L_21:
        /*0018*/ 	.byte	0x04, 0x11
        /*001a*/ 	.short	(.L_23 - .L_22)
	.align		4
.L_22:
        /*001c*/ 	.word	index@($__internal_1_$__cuda_sm10x_tcgen05_guardrail_trap_phase_invalid_during_alloc)
        /*0020*/ 	.word	0x00000000


	//----- nvinfo : EIATTR_FRAME_SIZE
	.align		4
.L_23:
        /*0024*/ 	.byte	0x04, 0x11
        /*0026*/ 	.short	(.L_25 - .L_24)
	.align		4
.L_24:
        /*0028*/ 	.word	index@($__internal_0_$__cuda_sm10x_tcgen05_guardrail_trap_col_being_dealloced_not_returned_by_alloc)
        /*002c*/ 	.word	0x00000000


	//----- nvinfo : EIATTR_FRAME_SIZE
	.align		4
.L_25:
        /*0030*/ 	.byte	0x04, 0x11
        /*0032*/ 	.short	(.L_27 - .L_26)
	.align		4
.L_26:
        /*0034*/ 	.word	index@(_ZN7cutlass13device_kernelINS_4gemm6kernel13GemmUniversalIN4cute5tupleIJiiiiEEENS1_10collective13CollectiveMmaINS1_35MainloopSm100TmaUmmaWarpSpecializedILi17ELi2ELi4ENS5_IJNS4_1CILi4EEESB_NSA_ILi1EEEEEEEENS5_IJNSA_ILi64EEENSA_ILi128EEESF_EEENS_12float_e5m2_tENS5_IJlSC_lEEESI_SJ_NS4_8TiledMMAINS4_8MMA_AtomIJNS4_10MMA_TraitsINS4_19SM100_MMA_F8F6F4_SSEJSI_SI_fSF_SG_NS4_17integral_constantINS4_4UMMA5MajorELSQ_0EEESR_NSO_INSP_7ScaleInELSS_0EEEST_EEEEEENS4_6LayoutINS5_IJSC_SC_SC_EEENS5_IJNSA_ILi0EEESY_SY_EEEEENS5_IJNS4_10UnderscoreES11_S11_EEEEENS4_23SM90_TMA_LOAD_MULTICASTENS4_14ComposedLayoutINS4_7SwizzleILi2ELi4ELi3EEENS4_18smem_ptr_flag_bitsILi8EEENSW_INS5_IJNSA_ILi8EEESF_EEENS5_IJSF_SC_EEEEEEEvNS4_8identityES14_S1E_vS1F_EENS_8epilogue10collective18CollectiveEpilogueINS1H_23Sm100TmaWarpSpecializedILi2ELi2ELi32ELb0ELb0EEEJSH_NS5_IJNSW_ISF_SC_EES1M_EEESI_SJ_SI_SJ_NS1H_6fusion15FusionCallbacksIS1L_NS1O_17LinearCombinationISI_fSI_fLNS_15FloatRoundStyleE2EEESH_S1N_JEEENS4_5SM1004TMEM4LOAD26SM100_TMEM_LOAD_16dp32b32xENS4_13SM90_TMA_LOADES1E_NS4_39AutoVectorizingCopyWithAssumedAlignmentILi128EEENS4_14SM90_TMA_STOREES1E_S20_S20_EEEvvEEEEvNT_6ParamsE)
        /*0038*/ 	.word	0x00000000


	//----- nvinfo : EIATTR_MIN_STACK_SIZE
	.align		4
.L_27:
        /*003c*/ 	.byte	0x04, 0x12
        /*003e*/ 	.short	(.L_29 - .L_28)
	.align		4
.L_28:
        /*0040*/ 	.word	index@(_ZN7cutlass13device_kernelINS_4gemm6kernel13GemmUniversalIN4cute5tupleIJiiiiEEENS1_10collective13CollectiveMmaINS1_35MainloopSm100TmaUmmaWarpSpecializedILi17ELi2ELi4ENS5_IJNS4_1CILi4EEESB_NSA_ILi1EEEEEEEENS5_IJNSA_ILi64EEENSA_ILi128EEESF_EEENS_12float_e5m2_tENS5_IJlSC_lEEESI_SJ_NS4_8TiledMMAINS4_8MMA_AtomIJNS4_10MMA_TraitsINS4_19SM100_MMA_F8F6F4_SSEJSI_SI_fSF_SG_NS4_17integral_constantINS4_4UMMA5MajorELSQ_0EEESR_NSO_INSP_7ScaleInELSS_0EEEST_EEEEEENS4_6LayoutINS5_IJSC_SC_SC_EEENS5_IJNSA_ILi0EEESY_SY_EEEEENS5_IJNS4_10UnderscoreES11_S11_EEEEENS4_23SM90_TMA_LOAD_MULTICASTENS4_14ComposedLayoutINS4_7SwizzleILi2ELi4ELi3EEENS4_18smem_ptr_flag_bitsILi8EEENSW_INS5_IJNSA_ILi8EEESF_EEENS5_IJSF_SC_EEEEEEEvNS4_8identityES14_S1E_vS1F_EENS_8epilogue10collective18CollectiveEpilogueINS1H_23Sm100TmaWarpSpecializedILi2ELi2ELi32ELb0ELb0EEEJSH_NS5_IJNSW_ISF_SC_EES1M_EEESI_SJ_SI_SJ_NS1H_6fusion15FusionCallbacksIS1L_NS1O_17LinearCombinationISI_fSI_fLNS_15FloatRoundStyleE2EEESH_S1N_JEEENS4_5SM1004TMEM4LOAD26SM100_TMEM_LOAD_16dp32b32xENS4_13SM90_TMA_LOADES1E_NS4_39AutoVectorizingCopyWithAssumedAlignmentILi128EEENS4_14SM90_TMA_STOREES1E_S20_S20_EEEvvEEEEvNT_6ParamsE)
        /*0044*/ 	.word	0x00000000
.L_29:


//--------------------- .nv.compat                --------------------------
	.section	.nv.compat,"",@"SHT_CUDA_COMPAT_INFO"
	.align	4
        /*0000*/ 	.byte	0x02, 0x09, 0x01, 0x00, 0x02, 0x02, 0x02, 0x00, 0x02, 0x05, 0x05, 0x00, 0x03, 0x07, 0x01, 0x01
        /*0010*/ 	.byte	0x02, 0x03, 0x01, 0x00, 0x02, 0x06, 0x01, 0x00, 0x04, 0x0b, 0x08, 0x00, 0x09, 0x00, 0x00, 0x00
        /*0020*/ 	.byte	0x00, 0x00, 0x00, 0x00


//--------------------- .nv.info._ZN7cutlass13device_kernelINS_4gemm6kernel13GemmUniversalIN4cute5tupleIJiiiiEEENS1_10collective13CollectiveMmaINS1_35MainloopSm100TmaUmmaWarpSpecializedILi17ELi2ELi4ENS5_IJNS4_1CILi4EEESB_NSA_ILi1EEEEEEEENS5_IJNSA_ILi64EEENSA_ILi128EEESF_EEENS_12float_e5m2_tENS5_IJlSC_lEEESI_SJ_NS4_8TiledMMAINS4_8MMA_AtomIJNS4_10MMA_TraitsINS4_19SM100_MMA_F8F6F4_SSEJSI_SI_fSF_SG_NS4_17integral_constantINS4_4UMMA5MajorELSQ_0EEESR_NSO_INSP_7ScaleInELSS_0EEEST_EEEEEENS4_6LayoutINS5_IJSC_SC_SC_EEENS5_IJNSA_ILi0EEESY_SY_EEEEENS5_IJNS4_10UnderscoreES11_S11_EEEEENS4_23SM90_TMA_LOAD_MULTICASTENS4_14ComposedLayoutINS4_7SwizzleILi2ELi4ELi3EEENS4_18smem_ptr_flag_bitsILi8EEENSW_INS5_IJNSA_ILi8EEESF_EEENS5_IJSF_SC_EEEEEEEvNS4_8identityES14_S1E_vS1F_EENS_8epilogue10collective18CollectiveEpilogueINS1H_23Sm100TmaWarpSpecializedILi2ELi2ELi32ELb0ELb0EEEJSH_NS5_IJNSW_ISF_SC_EES1M_EEESI_SJ_SI_SJ_NS1H_6fusion15FusionCallbacksIS1L_NS1O_17LinearCombinationISI_fSI_fLNS_15FloatRoundStyleE2EEESH_S1N_JEEENS4_5SM1004TMEM4LOAD26SM100_TMEM_LOAD_16dp32b32xENS4_13SM90_TMA_LOADES1E_NS4_39AutoVectorizingCopyWithAssumedAlignmentILi128EEENS4_14SM90_TMA_STOREES1E_S20_S20_EEEvvEEEEvNT_6ParamsE --------------------------
	.section	.nv.info._ZN7cutlass13device_kernelINS_4gemm6kernel13GemmUniversalIN4cute5tupleIJiiiiEEENS1_10collective13CollectiveMmaINS1_35MainloopSm100TmaUmmaWarpSpecializedILi17ELi2ELi4ENS5_IJNS4_1CILi4EEESB_NSA_ILi1EEEEEEEENS5_IJNSA_ILi64EEENSA_ILi128EEESF_EEENS_12float_e5m2_tENS5_IJlSC_lEEESI_SJ_NS4_8TiledMMAINS4_8MMA_AtomIJNS4_10MMA_TraitsINS4_19SM100_MMA_F8F6F4_SSEJSI_SI_fSF_SG_NS4_17integral_constantINS4_4UMMA5MajorELSQ_0EEESR_NSO_INSP_7ScaleInELSS_0EEEST_EEEEEENS4_6LayoutINS5_IJSC_SC_SC_EEENS5_IJNSA_ILi0EEESY_SY_EEEEENS5_IJNS4_10UnderscoreES11_S11_EEEEENS4_23SM90_TMA_LOAD_MULTICASTENS4_14ComposedLayoutINS4_7SwizzleILi2ELi4ELi3EEENS4_18smem_ptr_flag_bitsILi8EEENSW_INS5_IJNSA_ILi8EEESF_EEENS5_IJSF_SC_EEEEEEEvNS4_8identityES14_S1E_vS1F_EENS_8epilogue10collective18CollectiveEpilogueINS1H_23Sm100TmaWarpSpecializedILi2ELi2ELi32ELb0ELb0EEEJSH_NS5_IJNSW_ISF_SC_EES1M_EEESI_SJ_SI_SJ_NS1H_6fusion15FusionCallbacksIS1L_NS1O_17LinearCombinationISI_fSI_fLNS_15FloatRoundStyleE2EEESH_S1N_JEEENS4_5SM1004TMEM4LOAD26SM100_TMEM_LOAD_16dp32b32xENS4_13SM90_TMA_LOADES1E_NS4_39AutoVectorizingCopyWithAssumedAlignmentILi128EEENS4_14SM90_TMA_STOREES1E_S20_S20_EEEvvEEEEvNT_6ParamsE,"",@"SHT_CUDA_INFO"
	.sectionflags	@""
	.align	4


	//----- nvinfo : EIATTR_CUDA_API_VERSION
	.align		4
        /*0000*/ 	.byte	0x04, 0x37
        /*0002*/ 	.short	(.L_31 - .L_30)
.L_30:
        /*0004*/ 	.word	0x00000082


	//----- nvinfo : EIATTR_KPARAM_INFO
	.align		4
.L_31:
        /*0008*/ 	.byte	0x04, 0x17
        /*000a*/ 	.short	(.L_33 - .L_32)
.L_32:
        /*000c*/ 	.word	0x00000000
        /*0010*/ 	.short	0x0000
        /*0012*/ 	.short	0x0000
        /*0014*/ 	.byte	0x00, 0xf0, 0x01, 0x20


	//----- nvinfo : EIATTR_AT_ENTRY_FRAGMENTS
	.align		4
.L_33:
        /*0018*/ 	.byte	0x04, 0x4f
        /*001a*/ 	.short	(.L_35 - .L_34)


	//   ....[0]....
.L_34:
        /*001c*/ 	.word	0x00000006


	//----- nvinfo : EIATTR_RESERVED_SMEM_USED
	.align		4
.L_35:
        /*0020*/ 	.byte	0x01, 0x41
	.zero		2


	//----- nvinfo : EIATTR_SPARSE_MMA_MASK
	.align		4
        /*0024*/ 	.byte	0x03, 0x50
        /*0026*/ 	.short	0x0000


	//----- nvinfo : EIATTR_TCGEN05_1CTA_USED
	.align		4
        /*0028*/ 	.byte	0x01, 0x51
	.zero		2


	//----- nvinfo : EIATTR_MAXREG_COUNT
	.align		4
        /*002c*/ 	.byte	0x03, 0x1b
        /*002e*/ 	.short	0x00ff


	//----- nvinfo : EIATTR_NUM_BARRIERS
	.align		4
        /*0030*/ 	.byte	0x02, 0x4c
        /*0032*/ 	.byte	0x07
	.zero		1


	//----- nvinfo : EIATTR_EXTERNS
	.align		4
        /*0034*/ 	.byte	0x04, 0x0f
        /*0036*/ 	.short	(.L_37 - .L_36)


	//   ....[0]....
	.align		4
.L_36:
        /*0038*/ 	.word	index@(__assertfail)


	//----- nvinfo : EIATTR_MERCURY_ISA_VERSION
	.align		4
.L_37:
        /*003c*/ 	.byte	0x03, 0x5f
        /*003e*/ 	.short	0x0101


	//----- nvinfo : EIATTR_INT_WARP_WIDE_INSTR_OFFSETS
	.align		4
        /*0040*/ 	.byte	0x04, 0x31
        /*0042*/ 	.short	(.L_39 - .L_38)


	//   ....[0]....
.L_38:
        /*0044*/ 	.word	0x00004870


	//   ....[1]....
        /*0048*/ 	.word	0x00004890


	//   ....[2]....
        /*004c*/ 	.word	0x000048c0


	//   ....[3]....
        /*0050*/ 	.word	0x00005400


	//   ....[4]....
        /*0054*/ 	.word	0x00005470


	//   ....[5]....
        /*0058*/ 	.word	0x00005540


	//   ....[6]....
        /*005c*/ 	.word	0x000055f0


	//----- nvinfo : EIATTR_COOP_GROUP_MASK_REGIDS
	.align		4
.L_39:
        /*0060*/ 	.byte	0x04, 0x29
        /*0062*/ 	.short	(.L_41 - .L_40)


	//   ....[0]....
.L_40:
        /*0064*/ 	.word	0xffffffff


	//   ....[1]....
        /*0068*/ 	.word	0xffffffff


	//   ....[2]....
        /*006c*/ 	.word	0xffffffff


	//   ....[3]....
        /*0070*/ 	.word	0xffffffff


	//   ....[4]....
        /*0074*/ 	.word	0xffffffff


	//   ....[5]....
        /*0078*/ 	.word	0xffffffff


	//   ....[6]....
        /*007c*/ 	.word	0xffffffff


	//   ....[7]....
        /*0080*/ 	.word	0xffffffff


	//   ....[8]....
        /*0084*/ 	.word	0xffffffff


	//   ....[9]....
        /*0088*/ 	.word	0xffffffff


	//   ....[10]....
        /*008c*/ 	.word	0xffffffff


	//   ....[11]....
        /*0090*/ 	.word	0xffffffff


	//   ....[12]....
        /*0094*/ 	.word	0xffffffff


	//   ....[13]....
        /*0098*/ 	.word	0xffffffff


	//----- nvinfo : EIATTR_COOP_GROUP_INSTR_OFFSETS
	.align		4
.L_41:
        /*009c*/ 	.byte	0x04, 0x28
        /*009e*/ 	.short	(.L_43 - .L_42)


	//   ....[0]....
.L_42:
        /*00a0*/ 	.word	0x00000080


	//   ....[1]....
        /*00a4*/ 	.word	0x000004e0


	//   ....[2]....
        /*00a8*/ 	.word	0x00000860


	//   ....[3]....
        /*00ac*/ 	.word	0x000009c0


	//   ....[4]....
        /*00b0*/ 	.word	0x00000ac0


	//   ....[5]....
        /*00b4*/ 	.word	0x00000c30


	//   ....[6]....
        /*00b8*/ 	.word	0x00000dd0


	//   ....[7]....
        /*00bc*/ 	.word	0x00000f80


	//   ....[8]....
        /*00c0*/ 	.word	0x00002520


	//   ....[9]....
        /*00c4*/ 	.word	0x00003b40


	//   ....[10]....
        /*00c8*/ 	.word	0x00003d50


	//   ....[11]....
        /*00cc*/ 	.word	0x00003d80


	//   ....[12]....
        /*00d0*/ 	.word	0x00004750


	//   ....[13]....
        /*00d4*/ 	.word	0x00004980


	//----- nvinfo : EIATTR_VRC_CTA_INIT_COUNT
	.align		4
.L_43:
        /*00d8*/ 	.byte	0x02, 0x4a
        /*00da*/ 	.byte	0x80
	.zero		1


	//----- nvinfo : EIATTR_SYSCALL_OFFSETS
	.align		4
        /*00dc*/ 	.byte	0x04, 0x46
        /*00de*/ 	.short	(.L_45 - .L_44)


	//   ....[0]....
.L_44:
        /*00e0*/ 	.word	0x00006210


	//   ....[1]....
        /*00e4*/ 	.word	0x00006350


	//   ....[2]....
        /*00e8*/ 	.word	0x00006b40


	//   ....[3]....
        /*00ec*/ 	.word	0x000078d0


	//----- nvinfo : EIATTR_MBARRIER_INSTR_OFFSETS
	.align		4
.L_45:
        /*00f0*/ 	.byte	0x04, 0x39
        /*00f2*/ 	.short	(.L_47 - .L_46)


	//   ....[0]....
.L_46:
        /*00f4*/ 	.word	0x00000620
        /*00f8*/ 	.word	0x000000ff
        /*00fc*/ 	.word	0x00000000
        /*0100*/ 	.short	0x0100
        /*0102*/ 	.byte	0x04
	.zero		1


	//   ....[1]....
        /*0104*/ 	.word	0x00000630
        /*0108*/ 	.word	0x000000ff
        /*010c*/ 	.word	0x00000088
        /*0110*/ 	.short	0x0100
        /*0112*/ 	.byte	0x04
	.zero		1


	//   ....[2]....
        /*0114*/ 	.word	0x00000640
        /*0118*/ 	.word	0x000000ff
        /*011c*/ 	.word	0x00000008
        /*0120*/ 	.short	0x0100
        /*0122*/ 	.byte	0x04
	.zero		1


	//   ....[3]....
        /*0124*/ 	.word	0x00000650
        /*0128*/ 	.word	0x000000ff
        /*012c*/ 	.word	0x00000090
        /*0130*/ 	.short	0x0100
        /*0132*/ 	.byte	0x04
	.zero		1


	//   ....[4]....
        /*0134*/ 	.word	0x00000660
        /*0138*/ 	.word	0x000000ff
        /*013c*/ 	.word	0x00000010
        /*0140*/ 	.short	0x0100
        /*0142*/ 	.byte	0x04
	.zero		1


	//   ....[5]....
        /*0144*/ 	.word	0x00000670
        /*0148*/ 	.word	0x000000ff
        /*014c*/ 	.word	0x00000098
        /*0150*/ 	.short	0x0100
        /*0152*/ 	.byte	0x04
	.zero		1


	//   ....[6]....
        /*0154*/ 	.word	0x00000680
        /*0158*/ 	.word	0x000000ff
        /*015c*/ 	.word	0x00000018
        /*0160*/ 	.short	0x0100
        /*0162*/ 	.byte	0x04
	.zero		1


	//   ....[7]....
        /*0164*/ 	.word	0x00000690
        /*0168*/ 	.word	0x000000ff
        /*016c*/ 	.word	0x000000a0
        /*0170*/ 	.short	0x0100
        /*0172*/ 	.byte	0x04
	.zero		1


	//   ....[8]....
        /*0174*/ 	.word	0x000006a0
        /*0178*/ 	.word	0x000000ff
        /*017c*/ 	.word	0x00000020
        /*0180*/ 	.short	0x0100
        /*0182*/ 	.byte	0x04
	.zero		1


	//   ....[9]....
        /*0184*/ 	.word	0x000006b0
        /*0188*/ 	.word	0x000000ff
        /*018c*/ 	.word	0x000000a8
        /*0190*/ 	.short	0x0100
        /*0192*/ 	.byte	0x04
	.zero		1


	//   ....[10]....
        /*0194*/ 	.word	0x000006c0
        /*0198*/ 	.word	0x000000ff
        /*019c*/ 	.word	0x00000028
        /*01a0*/ 	.short	0x0100
        /*01a2*/ 	.byte	0x04
	.zero		1


	//   ....[11]....
        /*01a4*/ 	.word	0x000006d0
        /*01a8*/ 	.word	0x000000ff
        /*01ac*/ 	.word	0x000000b0
        /*01b0*/ 	.short	0x0100
        /*01b2*/ 	.byte	0x04
	.zero		1


	//   ....[12]....
        /*01b4*/ 	.word	0x000006e0
        /*01b8*/ 	.word	0x000000ff
        /*01bc*/ 	.word	0x00000030
        /*01c0*/ 	.short	0x0100
        /*01c2*/ 	.byte	0x04
	.zero		1


	//   ....[13]....
        /*01c4*/ 	.word	0x000006f0
        /*01c8*/ 	.word	0x000000ff
        /*01cc*/ 	.word	0x000000b8
        /*01d0*/ 	.short	0x0100
        /*01d2*/ 	.byte	0x04
	.zero		1


	//   ....[14]....
        /*01d4*/ 	.word	0x00000700
        /*01d8*/ 	.word	0x000000ff
        /*01dc*/ 	.word	0x00000038
        /*01e0*/ 	.short	0x0100
        /*01e2*/ 	.byte	0x04
	.zero		1


	//   ....[15]....
        /*01e4*/ 	.word	0x00000710
        /*01e8*/ 	.word	0x000000ff
        /*01ec*/ 	.word	0x000000c0
        /*01f0*/ 	.short	0x0100
        /*01f2*/ 	.byte	0x04
	.zero		1


	//   ....[16]....
        /*01f4*/ 	.word	0x00000720
        /*01f8*/ 	.word	0x000000ff
        /*01fc*/ 	.word	0x00000040
        /*0200*/ 	.short	0x0100
        /*0202*/ 	.byte	0x04
	.zero		1


	//   ....[17]....
        /*0204*/ 	.word	0x00000730
        /*0208*/ 	.word	0x000000ff
        /*020c*/ 	.word	0x000000c8
        /*0210*/ 	.short	0x0100
        /*0212*/ 	.byte	0x04
	.zero		1


	//   ....[18]....
        /*0214*/ 	.word	0x00000740
        /*0218*/ 	.word	0x000000ff
        /*021c*/ 	.word	0x00000048
        /*0220*/ 	.short	0x0100
        /*0222*/ 	.byte	0x04
	.zero		1


	//   ....[19]....
        /*0224*/ 	.word	0x00000750
        /*0228*/ 	.word	0x000000ff
        /*022c*/ 	.word	0x000000d0
        /*0230*/ 	.short	0x0100
        /*0232*/ 	.byte	0x04
	.zero		1


	//   ....[20]....
        /*0234*/ 	.word	0x00000760
        /*0238*/ 	.word	0x000000ff
        /*023c*/ 	.word	0x00000050
        /*0240*/ 	.short	0x0100
        /*0242*/ 	.byte	0x04
	.zero		1


	//   ....[21]....
        /*0244*/ 	.word	0x00000770
        /*0248*/ 	.word	0x000000ff
        /*024c*/ 	.word	0x000000d8
        /*0250*/ 	.short	0x0100
        /*0252*/ 	.byte	0x04
	.zero		1


	//   ....[22]....
        /*0254*/ 	.word	0x00000780
        /*0258*/ 	.word	0x000000ff
        /*025c*/ 	.word	0x00000058
        /*0260*/ 	.short	0x0100
        /*0262*/ 	.byte	0x04
	.zero		1


	//   ....[23]....
        /*0264*/ 	.word	0x00000790
        /*0268*/ 	.word	0x000000ff
        /*026c*/ 	.word	0x000000e0
        /*0270*/ 	.short	0x0100
        /*0272*/ 	.byte	0x04
	.zero		1


	//   ....[24]....
        /*0274*/ 	.word	0x000007a0
        /*0278*/ 	.word	0x000000ff
        /*027c*/ 	.word	0x00000060
        /*0280*/ 	.short	0x0100
        /*0282*/ 	.byte	0x04
	.zero		1


	//   ....[25]....
        /*0284*/ 	.word	0x000007b0
        /*0288*/ 	.word	0x000000ff
        /*028c*/ 	.word	0x000000e8
        /*0290*/ 	.short	0x0100
        /*0292*/ 	.byte	0x04
	.zero		1


	//   ....[26]....
        /*0294*/ 	.word	0x000007c0
        /*0298*/ 	.word	0x000000ff
        /*029c*/ 	.word	0x00000068
        /*02a0*/ 	.short	0x0100
        /*02a2*/ 	.byte	0x04
	.zero		1


	//   ....[27]....
        /*02a4*/ 	.word	0x000007d0
        /*02a8*/ 	.word	0x000000ff
        /*02ac*/ 	.word	0x000000f0
        /*02b0*/ 	.short	0x0100
        /*02b2*/ 	.byte	0x04
	.zero		1


	//   ....[28]....
        /*02b4*/ 	.word	0x000007e0
        /*02b8*/ 	.word	0x000000ff
        /*02bc*/ 	.word	0x00000070
        /*02c0*/ 	.short	0x0100
        /*02c2*/ 	.byte	0x04
	.zero		1


	//   ....[29]....
        /*02c4*/ 	.word	0x000007f0
        /*02c8*/ 	.word	0x000000ff
        /*02cc*/ 	.word	0x000000f8
        /*02d0*/ 	.short	0x0100
        /*02d2*/ 	.byte	0x04
	.zero		1


	//   ....[30]....
        /*02d4*/ 	.word	0x00000800
        /*02d8*/ 	.word	0x000000ff
        /*02dc*/ 	.word	0x00000078
        /*02e0*/ 	.short	0x0100
        /*02e2*/ 	.byte	0x04
	.zero		1


	//   ....[31]....
        /*02e4*/ 	.word	0x00000810
        /*02e8*/ 	.word	0x000000ff
        /*02ec*/ 	.word	0x00000100
        /*02f0*/ 	.short	0x0100
        /*02f2*/ 	.byte	0x04
	.zero		1


	//   ....[32]....
        /*02f4*/ 	.word	0x00000820
        /*02f8*/ 	.word	0x000000ff
        /*02fc*/ 	.word	0x00000080
        /*0300*/ 	.short	0x0100
        /*0302*/ 	.byte	0x04
	.zero		1


	//   ....[33]....
        /*0304*/ 	.word	0x00000830
        /*0308*/ 	.word	0x000000ff
        /*030c*/ 	.word	0x00000108
        /*0310*/ 	.short	0x0100
        /*0312*/ 	.byte	0x04
	.zero		1


	//   ....[34]....
        /*0314*/ 	.word	0x00000970
        /*0318*/ 	.word	0x000000ff
        /*031c*/ 	.word	0x00000110
        /*0320*/ 	.short	0x0100
        /*0322*/ 	.byte	0x04
	.zero		1


	//   ....[35]....
        /*0324*/ 	.word	0x00000980
        /*0328*/ 	.word	0x000000ff
        /*032c*/ 	.word	0x00000120
        /*0330*/ 	.short	0x0100
        /*0332*/ 	.byte	0x04
	.zero		1


	//   ....[36]....
        /*0334*/ 	.word	0x00000990
        /*0338*/ 	.word	0x000000ff
        /*033c*/ 	.word	0x00000118
        /*0340*/ 	.short	0x0100
        /*0342*/ 	.byte	0x04
	.zero		1


	//   ....[37]....
        /*0344*/ 	.word	0x000009a0
        /*0348*/ 	.word	0x000000ff
        /*034c*/ 	.word	0x00000128
        /*0350*/ 	.short	0x0100
        /*0352*/ 	.byte	0x04
	.zero		1


	//   ....[38]....
        /*0354*/ 	.word	0x00000a90
        /*0358*/ 	.word	0x000000ff
        /*035c*/ 	.word	0x00000130
        /*0360*/ 	.short	0x0100
        /*0362*/ 	.byte	0x06
	.zero		1


	//   ....[39]....
        /*0364*/ 	.word	0x00000aa0
        /*0368*/ 	.word	0x000000ff
        /*036c*/ 	.word	0x00000138
        /*0370*/ 	.short	0x0100
        /*0372*/ 	.byte	0x06
	.zero		1


	//   ....[40]....
        /*0374*/ 	.word	0x00000be0
        /*0378*/ 	.word	0x000000ff
        /*037c*/ 	.word	0x00000140
        /*0380*/ 	.short	0x0100
        /*0382*/ 	.byte	0x06
	.zero		1


	//   ....[41]....
        /*0384*/ 	.word	0x00000bf0
        /*0388*/ 	.word	0x000000ff
        /*038c*/ 	.word	0x00000150
        /*0390*/ 	.short	0x0100
        /*0392*/ 	.byte	0x06
	.zero		1


	//   ....[42]....
        /*0394*/ 	.word	0x00000c00
        /*0398*/ 	.word	0x000000ff
        /*039c*/ 	.word	0x00000148
        /*03a0*/ 	.short	0x0100
        /*03a2*/ 	.byte	0x06
	.zero		1


	//   ....[43]....
        /*03a4*/ 	.word	0x00000c10
        /*03a8*/ 	.word	0x000000ff
        /*03ac*/ 	.word	0x00000158
        /*03b0*/ 	.short	0x0100
        /*03b2*/ 	.byte	0x06
	.zero		1


	//   ....[44]....
        /*03b4*/ 	.word	0x00000d40
        /*03b8*/ 	.word	0x000000ff
        /*03bc*/ 	.word	0x00000160
        /*03c0*/ 	.short	0x0100
        /*03c2*/ 	.byte	0x04
	.zero		1


	//   ....[45]....
        /*03c4*/ 	.word	0x00000d50
        /*03c8*/ 	.word	0x000000ff
        /*03cc*/ 	.word	0x00000180
        /*03d0*/ 	.short	0x0100
        /*03d2*/ 	.byte	0x04
	.zero		1


	//   ....[46]....
        /*03d4*/ 	.word	0x00000d60
        /*03d8*/ 	.word	0x000000ff
        /*03dc*/ 	.word	0x00000168
        /*03e0*/ 	.short	0x0100
        /*03e2*/ 	.byte	0x04
	.zero		1


	//   ....[47]....
        /*03e4*/ 	.word	0x00000d70
        /*03e8*/ 	.word	0x000000ff
        /*03ec*/ 	.word	0x00000188
        /*03f0*/ 	.short	0x0100
        /*03f2*/ 	.byte	0x04
	.zero		1


	//   ....[48]....
        /*03f4*/ 	.word	0x00000d80
        /*03f8*/ 	.word	0x000000ff
        /*03fc*/ 	.word	0x00000170
        /*0400*/ 	.short	0x0100
        /*0402*/ 	.byte	0x04
	.zero		1


	//   ....[49]....
        /*0404*/ 	.word	0x00000d90
        /*0408*/ 	.word	0x000000ff
        /*040c*/ 	.word	0x00000190
        /*0410*/ 	.short	0x0100
        /*0412*/ 	.byte	0x04
	.zero		1


	//   ....[50]....
        /*0414*/ 	.word	0x00000da0
        /*0418*/ 	.word	0x000000ff
        /*041c*/ 	.word	0x00000178
        /*0420*/ 	.short	0x0100
        /*0422*/ 	.byte	0x04
	.zero		1


	//   ....[51]....
        /*0424*/ 	.word	0x00000db0
        /*0428*/ 	.word	0x000000ff
        /*042c*/ 	.word	0x00000198
        /*0430*/ 	.short	0x0100
        /*0432*/ 	.byte	0x04
	.zero		1


	//   ....[52]....
        /*0434*/ 	.word	0x00000ea0
        /*0438*/ 	.word	0x000000ff
        /*043c*/ 	.word	0x000001a0
        /*0440*/ 	.short	0x0100
        /*0442*/ 	.byte	0x04
	.zero		1


	//   ....[53]....
        /*0444*/ 	.word	0x00000eb0
        /*0448*/ 	.word	0x000000ff
        /*044c*/ 	.word	0x000001b0
        /*0450*/ 	.short	0x0100
        /*0452*/ 	.byte	0x04
	.zero		1


	//   ....[54]....
        /*0454*/ 	.word	0x00000ec0
        /*0458*/ 	.word	0x000000ff
        /*045c*/ 	.word	0x000001a8
        /*0460*/ 	.short	0x0100
        /*0462*/ 	.byte	0x04
	.zero		1


	//   ....[55]....
        /*0464*/ 	.word	0x00000ed0
        /*0468*/ 	.word	0x000000ff
        /*046c*/ 	.word	0x000001b8
        /*0470*/ 	.short	0x0100
        /*0472*/ 	.byte	0x04
	.zero		1


	//   ....[56]....
        /*0474*/ 	.word	0x00001db0
        /*0478*/ 	.word	0x00000000
        /*047c*/ 	.word	0x000001b0
        /*0480*/ 	.short	0x010a
        /*0482*/ 	.byte	0xff
	.zero		1


	//   ....[57]....
        /*0484*/ 	.word	0x00001dd0
        /*0488*/ 	.word	0x00000000
        /*048c*/ 	.word	0x000001a0
        /*0490*/ 	.short	0x0101
        /*0492*/ 	.byte	0xff
	.zero		1


	//   ....[58]....
        /*0494*/ 	.word	0x00001e90
        /*0498*/ 	.word	0x000000ff
        /*049c*/ 	.word	0x00000088
        /*04a0*/ 	.short	0x010a
        /*04a2*/ 	.byte	0x04
	.zero		1


	//   ....[59]....
        /*04a4*/ 	.word	0x00001f20
        /*04a8*/ 	.word	0x000000ff
        /*04ac*/ 	.word	0x00000088
        /*04b0*/ 	.short	0x010a
        /*04b2*/ 	.byte	0x21
	.zero		1


	//   ....[60]....
        /*04b4*/ 	.word	0x000020b0
        /*04b8*/ 	.word	0x000000ff
        /*04bc*/ 	.word	0x00000088
        /*04c0*/ 	.short	0x010a
        /*04c2*/ 	.byte	0x05
	.zero		1


	//   ....[61]....
        /*04c4*/ 	.word	0x000021e0
        /*04c8*/ 	.word	0x000000ff
        /*04cc*/ 	.word	0x00000138
        /*04d0*/ 	.short	0x0101
        /*04d2*/ 	.byte	0x15
	.zero		1


	//   ....[62]....
        /*04d4*/ 	.word	0x00002200
        /*04d8*/ 	.word	0x000000ff
        /*04dc*/ 	.word	0x00000088
        /*04e0*/ 	.short	0x010a
        /*04e2*/ 	.byte	0x04
	.zero		1


	//   ....[63]....
        /*04e4*/ 	.word	0x00002280
        /*04e8*/ 	.word	0x000000ff
        /*04ec*/ 	.word	0x00000088
        /*04f0*/ 	.short	0x010a
        /*04f2*/ 	.byte	0x11
	.zero		1


	//   ....[64]....
        /*04f4*/ 	.word	0x00002410
        /*04f8*/ 	.word	0x000000ff
        /*04fc*/ 	.word	0x00000088
        /*0500*/ 	.short	0x010a
        /*0502*/ 	.byte	0x05
	.zero		1


	//   ....[65]....
        /*0504*/ 	.word	0x00002550
        /*0508*/ 	.word	0x00000003
        /*050c*/ 	.word	0x00000140
        /*0510*/ 	.short	0x010a
        /*0512*/ 	.byte	0xff
	.zero		1


	//   ....[66]....
        /*0514*/ 	.word	0x000026a0
        /*0518*/ 	.word	0x00000000
        /*051c*/ 	.word	0x00000000
        /*0520*/ 	.short	0x0101
        /*0522*/ 	.byte	0xff
	.zero		1


	//   ....[67]....
        /*0524*/ 	.word	0x00002c40
        /*0528*/ 	.word	0x000000ff
        /*052c*/ 	.word	0x00000000
        /*0530*/ 	.short	0x010a
        /*0532*/ 	.byte	0x04
	.zero		1


	//   ....[68]....
        /*0534*/ 	.word	0x00002cd0
        /*0538*/ 	.word	0x000000ff
        /*053c*/ 	.word	0x00000000
        /*0540*/ 	.short	0x010a
        /*0542*/ 	.byte	0x05
	.zero		1


	//   ....[69]....
        /*0544*/ 	.word	0x00002d60
        /*0548*/ 	.word	0x000000ff
        /*054c*/ 	.word	0x00000000
        /*0550*/ 	.short	0x010a
        /*0552*/ 	.byte	0x05
	.zero		1


	//   ....[70]....
        /*0554*/ 	.word	0x00002df0
        /*0558*/ 	.word	0x000000ff
        /*055c*/ 	.word	0x00000000
        /*0560*/ 	.short	0x010a
        /*0562*/ 	.byte	0x05
	.zero		1


	//   ....[71]....
        /*0564*/ 	.word	0x00002e80
        /*0568*/ 	.word	0x000000ff
        /*056c*/ 	.word	0x00000000
        /*0570*/ 	.short	0x010a
        /*0572*/ 	.byte	0x05
	.zero		1


	//   ....[72]....
        /*0574*/ 	.word	0x00002f10
        /*0578*/ 	.word	0x000000ff
        /*057c*/ 	.word	0x00000000
        /*0580*/ 	.short	0x010a
        /*0582*/ 	.byte	0x05
	.zero		1


	//   ....[73]....
        /*0584*/ 	.word	0x00002fa0
        /*0588*/ 	.word	0x000000ff
        /*058c*/ 	.word	0x00000000
        /*0590*/ 	.short	0x010a
        /*0592*/ 	.byte	0x05
	.zero		1


	//   ....[74]....
        /*0594*/ 	.word	0x00003030
        /*0598*/ 	.word	0x000000ff
        /*059c*/ 	.word	0x00000000
        /*05a0*/ 	.short	0x010a
        /*05a2*/ 	.byte	0x05
	.zero		1


	//   ....[75]....
        /*05a4*/ 	.word	0x000030c0
        /*05a8*/ 	.word	0x000000ff
        /*05ac*/ 	.word	0x00000000
        /*05b0*/ 	.short	0x010a
        /*05b2*/ 	.byte	0x05
	.zero		1


	//   ....[76]....
        /*05b4*/ 	.word	0x00003150
        /*05b8*/ 	.word	0x000000ff
        /*05bc*/ 	.word	0x00000000
        /*05c0*/ 	.short	0x010a
        /*05c2*/ 	.byte	0x05
	.zero		1


	//   ....[77]....
        /*05c4*/ 	.word	0x000031e0
        /*05c8*/ 	.word	0x000000ff
        /*05cc*/ 	.word	0x00000000
        /*05d0*/ 	.short	0x010a
        /*05d2*/ 	.byte	0x05
	.zero		1


	//   ....[78]....
        /*05d4*/ 	.word	0x00003270
        /*05d8*/ 	.word	0x000000ff
        /*05dc*/ 	.word	0x00000000
        /*05e0*/ 	.short	0x010a
        /*05e2*/ 	.byte	0x05
	.zero		1


	//   ....[79]....
        /*05e4*/ 	.word	0x00003300
        /*05e8*/ 	.word	0x000000ff
        /*05ec*/ 	.word	0x00000000
        /*05f0*/ 	.short	0x010a
        /*05f2*/ 	.byte	0x05
	.zero		1


	//   ....[80]....
        /*05f4*/ 	.word	0x00003390
        /*05f8*/ 	.word	0x000000ff
        /*05fc*/ 	.word	0x00000000
        /*0600*/ 	.short	0x010a
        /*0602*/ 	.byte	0x05
	.zero		1


	//   ....[81]....
        /*0604*/ 	.word	0x00003420
        /*0608*/ 	.word	0x000000ff
        /*060c*/ 	.word	0x00000000
        /*0610*/ 	.short	0x010a
        /*0612*/ 	.byte	0x05
	.zero		1


	//   ....[82]....
        /*0614*/ 	.word	0x000034b0
        /*0618*/ 	.word	0x000000ff
        /*061c*/ 	.word	0x00000000
        /*0620*/ 	.short	0x010a
        /*0622*/ 	.byte	0x05
	.zero		1


	//   ....[83]....
        /*0624*/ 	.word	0x00003550
        /*0628*/ 	.word	0x00000000
        /*062c*/ 	.word	0x00000000
        /*0630*/ 	.short	0x010a
        /*0632*/ 	.byte	0xff
	.zero		1


	//   ....[84]....
        /*0634*/ 	.word	0x00003690
        /*0638*/ 	.word	0x00000002
        /*063c*/ 	.word	0x000001a0
        /*0640*/ 	.short	0x010a
        /*0642*/ 	.byte	0xff
	.zero		1


	//   ....[85]....
        /*0644*/ 	.word	0x000036f0
        /*0648*/ 	.word	0x00000004
        /*064c*/ 	.word	0x00000000
        /*0650*/ 	.short	0x0101
        /*0652*/ 	.byte	0xff
	.zero		1


	//   ....[86]....
        /*0654*/ 	.word	0x00003710
        /*0658*/ 	.word	0x000000ff
        /*065c*/ 	.word	0x00000150
        /*0660*/ 	.short	0x010a
        /*0662*/ 	.byte	0x04
	.zero		1


	//   ....[87]....
        /*0664*/ 	.word	0x00003830
        /*0668*/ 	.word	0x00000002
        /*066c*/ 	.word	0x00000140
        /*0670*/ 	.short	0x010a
        /*0672*/ 	.byte	0xff
	.zero		1


	//   ....[88]....
        /*0674*/ 	.word	0x00003940
        /*0678*/ 	.word	0x00000002
        /*067c*/ 	.word	0x00000000
        /*0680*/ 	.short	0x0101
        /*0682*/ 	.byte	0xff
	.zero		1


	//   ....[89]....
        /*0684*/ 	.word	0x000039d0
        /*0688*/ 	.word	0x000000ff
        /*068c*/ 	.word	0x00000150
        /*0690*/ 	.short	0x0106
        /*0692*/ 	.byte	0x04
	.zero		1


	//   ....[90]....
        /*0694*/ 	.word	0x000039f0
        /*0698*/ 	.word	0x000000ff
        /*069c*/ 	.word	0x00000150
        /*06a0*/ 	.short	0x010a
        /*06a2*/ 	.byte	0x04
	.zero		1


	//   ....[91]....
        /*06a4*/ 	.word	0x00003a80
        /*06a8*/ 	.word	0x000000ff
        /*06ac*/ 	.word	0x00000150
        /*06b0*/ 	.short	0x0106
        /*06b2*/ 	.byte	0x07
	.zero		1


	//   ....[92]....
        /*06b4*/ 	.word	0x00003ac0
        /*06b8*/ 	.word	0x00000000
        /*06bc*/ 	.word	0x00000150
        /*06c0*/ 	.short	0x010a
        /*06c2*/ 	.byte	0xff
	.zero		1


	//   ....[93]....
        /*06c4*/ 	.word	0x00003fe0
        /*06c8*/ 	.word	0x00000000
        /*06cc*/ 	.word	0x00000140
        /*06d0*/ 	.short	0x010a
        /*06d2*/ 	.byte	0xff
	.zero		1


	//   ....[94]....
        /*06d4*/ 	.word	0x000040e0
        /*06d8*/ 	.word	0x00000003
        /*06dc*/ 	.word	0x00000000
        /*06e0*/ 	.short	0x0101
        /*06e2*/ 	.byte	0xff
	.zero		1


	//   ....[95]....
        /*06e4*/ 	.word	0x000040f0
        /*06e8*/ 	.word	0x000000ff
        /*06ec*/ 	.word	0x00000000
        /*06f0*/ 	.short	0x010a
        /*06f2*/ 	.byte	0x04
	.zero		1


	//   ....[96]....
        /*06f4*/ 	.word	0x00004170
        /*06f8*/ 	.word	0x000000ff
        /*06fc*/ 	.word	0x00000180
        /*0700*/ 	.short	0x010a
        /*0702*/ 	.byte	0x17
	.zero		1


	//   ....[97]....
        /*0704*/ 	.word	0x00004250
        /*0708*/ 	.word	0x000000ff
        /*070c*/ 	.word	0x00000000
        /*0710*/ 	.short	0x010a
        /*0712*/ 	.byte	0x05
	.zero		1


	//   ....[98]....
        /*0714*/ 	.word	0x00004390
        /*0718*/ 	.word	0x000000ff
        /*071c*/ 	.word	0x00000000
        /*0720*/ 	.short	0x010a
        /*0722*/ 	.byte	0x04
	.zero		1


	//   ....[99]....
        /*0724*/ 	.word	0x00004580
        /*0728*/ 	.word	0x000000ff
        /*072c*/ 	.word	0x00000000
        /*0730*/ 	.short	0x010a
        /*0732*/ 	.byte	0x04
	.zero		1


	//   ....[100]....
        /*0734*/ 	.word	0x00004610
        /*0738*/ 	.word	0x000000ff
        /*073c*/ 	.word	0x00000000
        /*0740*/ 	.short	0x010a
        /*0742*/ 	.byte	0x05
	.zero		1


	//   ....[101]....
        /*0744*/ 	.word	0x000046a0
        /*0748*/ 	.word	0x000000ff
        /*074c*/ 	.word	0x00000000
        /*0750*/ 	.short	0x010a
        /*0752*/ 	.byte	0x05
	.zero		1


	//   ....[102]....
        /*0754*/ 	.word	0x00004730
        /*0758*/ 	.word	0x000000ff
        /*075c*/ 	.word	0x00000000
        /*0760*/ 	.short	0x010a
        /*0762*/ 	.byte	0x04
	.zero		1


	//   ....[103]....
        /*0764*/ 	.word	0x00004c00
        /*0768*/ 	.word	0x0000000c
        /*076c*/ 	.word	0x00000140
        /*0770*/ 	.short	0x010a
        /*0772*/ 	.byte	0xff
	.zero		1


	//   ....[104]....
        /*0774*/ 	.word	0x00004d70
        /*0778*/ 	.word	0x00000000
        /*077c*/ 	.word	0x00000000
        /*0780*/ 	.short	0x0101
        /*0782*/ 	.byte	0xff
	.zero		1


	//   ....[105]....
        /*0784*/ 	.word	0x00005200
        /*0788*/ 	.word	0x000000ff
        /*078c*/ 	.word	0x00000138
        /*0790*/ 	.short	0x010a
        /*0792*/ 	.byte	0x15
	.zero		1


	//   ....[106]....
        /*0794*/ 	.word	0x00005380
        /*0798*/ 	.word	0x000000ff
        /*079c*/ 	.word	0x00000120
        /*07a0*/ 	.short	0x010a
        /*07a2*/ 	.byte	0x15
	.zero		1


	//   ....[107]....
        /*07a4*/ 	.word	0x000054f0
        /*07a8*/ 	.word	0x000000ff
        /*07ac*/ 	.word	0x00000110
        /*07b0*/ 	.short	0x010b
        /*07b2*/ 	.byte	0x15
	.zero		1


	//   ....[108]....
        /*07b4*/ 	.word	0x00005500
        /*07b8*/ 	.word	0x000000ff
        /*07bc*/ 	.word	0x00000000
        /*07c0*/ 	.short	0x0101
        /*07c2*/ 	.byte	0x22
	.zero		1


	//   ....[109]....
        /*07c4*/ 	.word	0x00005510
        /*07c8*/ 	.word	0x000000ff
        /*07cc*/ 	.word	0x00000128
        /*07d0*/ 	.short	0x010a
        /*07d2*/ 	.byte	0x15
	.zero		1


	//   ....[110]....
        /*07d4*/ 	.word	0x000056f0
        /*07d8*/ 	.word	0x000000ff
        /*07dc*/ 	.word	0x00000118
        /*07e0*/ 	.short	0x010b
        /*07e2*/ 	.byte	0x15
	.zero		1


	//   ....[111]....
        /*07e4*/ 	.word	0x00005700
        /*07e8*/ 	.word	0x000000ff
        /*07ec*/ 	.word	0x00000000
        /*07f0*/ 	.short	0x0101
        /*07f2*/ 	.byte	0x21
	.zero		1


	//   ....[112]....
        /*07f4*/ 	.word	0x00005730
        /*07f8*/ 	.word	0x000000ff
        /*07fc*/ 	.word	0x00000120
        /*0800*/ 	.short	0x010a
        /*0802*/ 	.byte	0x15
	.zero		1


	//   ....[113]....
        /*0804*/ 	.word	0x00005770
        /*0808*/ 	.word	0x00000000
        /*080c*/ 	.word	0x00000128
        /*0810*/ 	.short	0x010a
        /*0812*/ 	.byte	0xff
	.zero		1


	//   ....[114]....
        /*0814*/ 	.word	0x00005ab0
        /*0818*/ 	.word	0x00000003
        /*081c*/ 	.word	0x00000140
        /*0820*/ 	.short	0x010a
        /*0822*/ 	.byte	0xff
	.zero		1


	//   ....[115]....
        /*0824*/ 	.word	0x00005c30
        /*0828*/ 	.word	0x00000000
        /*082c*/ 	.word	0x00000000
        /*0830*/ 	.short	0x0101
        /*0832*/ 	.byte	0xff
	.zero		1


	//   ....[116]....
        /*0834*/ 	.word	0x00006760
        /*0838*/ 	.word	0x00000002
        /*083c*/ 	.word	0x00000110
        /*0840*/ 	.short	0x010a
        /*0842*/ 	.byte	0xff
	.zero		1


	//   ....[117]....
        /*0844*/ 	.word	0x000067a0
        /*0848*/ 	.word	0x00000063
        /*084c*/ 	.word	0x00000160
        /*0850*/ 	.short	0x010a
        /*0852*/ 	.byte	0xff
	.zero		1


	//   ....[118]....
        /*0854*/ 	.word	0x00006890
        /*0858*/ 	.word	0x00000002
        /*085c*/ 	.word	0x00000110
        /*0860*/ 	.short	0x010a
        /*0862*/ 	.byte	0xff
	.zero		1


	//   ....[119]....
        /*0864*/ 	.word	0x000069c0
        /*0868*/ 	.word	0x00000000
        /*086c*/ 	.word	0x00000000
        /*0870*/ 	.short	0x0101
        /*0872*/ 	.byte	0xff
	.zero		1


	//   ....[120]....
        /*0874*/ 	.word	0x00006a20
        /*0878*/ 	.word	0x00000063
        /*087c*/ 	.word	0x00000160
        /*0880*/ 	.short	0x010a
        /*0882*/ 	.byte	0xff
	.zero		1


	//   ....[121]....
        /*0884*/ 	.word	0x00007570
        /*0888*/ 	.word	0x00000070
        /*088c*/ 	.word	0x00000110
        /*0890*/ 	.short	0x010a
        /*0892*/ 	.byte	0xff
	.zero		1


	//   ....[122]....
        /*0894*/ 	.word	0x00007640
        /*0898*/ 	.word	0x00000070
        /*089c*/ 	.word	0x00000110
        /*08a0*/ 	.short	0x010a
        /*08a2*/ 	.byte	0xff
	.zero		1


	//   ....[123]....
        /*08a4*/ 	.word	0x00007770
        /*08a8*/ 	.word	0x00000000
        /*08ac*/ 	.word	0x00000000
        /*08b0*/ 	.short	0x0101
        /*08b2*/ 	.byte	0xff
	.zero		1


	//   ....[124]....
        /*08b4*/ 	.word	0x00007be0
        /*08b8*/ 	.word	0x000000ff
        /*08bc*/ 	.word	0x00000000
        /*08c0*/ 	.short	0x0101
        /*08c2*/ 	.byte	0x04
	.zero		1


	//   ....[125]....
        /*08c4*/ 	.word	0x000083e0
        /*08c8*/ 	.word	0x00000000
        /*08cc*/ 	.word	0x000001b0
        /*08d0*/ 	.short	0x010a
        /*08d2*/ 	.byte	0xff
	.zero		1


	//   ....[126]....
        /*08d4*/ 	.word	0x00008440
        /*08d8*/ 	.word	0x00000000
        /*08dc*/ 	.word	0x00000088
        /*08e0*/ 	.short	0x010a
        /*08e2*/ 	.byte	0xff
	.zero		1


	//   ....[127]....
        /*08e4*/ 	.word	0x000084a0
        /*08e8*/ 	.word	0x00000000
        /*08ec*/ 	.word	0x00000088
        /*08f0*/ 	.short	0x010a
        /*08f2*/ 	.byte	0xff
	.zero		1


	//   ....[128]....
        /*08f4*/ 	.word	0x000084f0
        /*08f8*/ 	.word	0x00000003
        /*08fc*/ 	.word	0x00000140
        /*0900*/ 	.short	0x010a
        /*0902*/ 	.byte	0xff
	.zero		1


	//   ....[129]....
        /*0904*/ 	.word	0x00008550
        /*0908*/ 	.word	0x00000000
        /*090c*/ 	.word	0x00000000
        /*0910*/ 	.short	0x010a
        /*0912*/ 	.byte	0xff
	.zero		1


	//   ....[130]....
        /*0914*/ 	.word	0x000085b0
        /*0918*/ 	.word	0x00000000
        /*091c*/ 	.word	0x00000000
        /*0920*/ 	.short	0x010a
        /*0922*/ 	.byte	0xff
	.zero		1


	//   ....[131]....
        /*0924*/ 	.word	0x00008610
        /*0928*/ 	.word	0x00000000
        /*092c*/ 	.word	0x00000000
        /*0930*/ 	.short	0x010a
        /*0932*/ 	.byte	0xff
	.zero		1


	//   ....[132]....
        /*0934*/ 	.word	0x00008670
        /*0938*/ 	.word	0x00000000
        /*093c*/ 	.word	0x00000000
        /*0940*/ 	.short	0x010a
        /*0942*/ 	.byte	0xff
	.zero		1


	//   ....[133]....
        /*0944*/ 	.word	0x000086d0
        /*0948*/ 	.word	0x00000000
        /*094c*/ 	.word	0x00000000
        /*0950*/ 	.short	0x010a
        /*0952*/ 	.byte	0xff
	.zero		1


	//   ....[134]....
        /*0954*/ 	.word	0x00008730
        /*0958*/ 	.word	0x00000000
        /*095c*/ 	.word	0x00000000
        /*0960*/ 	.short	0x010a
        /*0962*/ 	.byte	0xff
	.zero		1


	//   ....[135]....
        /*0964*/ 	.word	0x00008790
        /*0968*/ 	.word	0x00000000
        /*096c*/ 	.word	0x00000000
        /*0970*/ 	.short	0x010a
        /*0972*/ 	.byte	0xff
	.zero		1


	//   ....[136]....
        /*0974*/ 	.word	0x000087f0
        /*0978*/ 	.word	0x00000000
        /*097c*/ 	.word	0x00000000
        /*0980*/ 	.short	0x010a
        /*0982*/ 	.byte	0xff
	.zero		1


	//   ....[137]....
        /*0984*/ 	.word	0x00008850
        /*0988*/ 	.word	0x00000000
        /*098c*/ 	.word	0x00000000
        /*0990*/ 	.short	0x010a
        /*0992*/ 	.byte	0xff
	.zero		1


	//   ....[138]....
        /*0994*/ 	.word	0x000088b0
        /*0998*/ 	.word	0x00000000
        /*099c*/ 	.word	0x00000000
        /*09a0*/ 	.short	0x010a
        /*09a2*/ 	.byte	0xff
	.zero		1


	//   ....[139]....
        /*09a4*/ 	.word	0x00008910
        /*09a8*/ 	.word	0x00000000
        /*09ac*/ 	.word	0x00000000
        /*09b0*/ 	.short	0x010a
        /*09b2*/ 	.byte	0xff
	.zero		1


	//   ....[140]....
        /*09b4*/ 	.word	0x00008970
        /*09b8*/ 	.word	0x00000000
        /*09bc*/ 	.word	0x00000000
        /*09c0*/ 	.short	0x010a
        /*09c2*/ 	.byte	0xff
	.zero		1


	//   ....[141]....
        /*09c4*/ 	.word	0x000089d0
        /*09c8*/ 	.word	0x00000000
        /*09cc*/ 	.word	0x00000000
        /*09d0*/ 	.short	0x010a
        /*09d2*/ 	.byte	0xff
	.zero		1


	//   ....[142]....
        /*09d4*/ 	.word	0x00008a30
        /*09d8*/ 	.word	0x00000000
        /*09dc*/ 	.word	0x00000000
        /*09e0*/ 	.short	0x010a
        /*09e2*/ 	.byte	0xff
	.zero		1


	//   ....[143]....
        /*09e4*/ 	.word	0x00008a90
        /*09e8*/ 	.word	0x00000000
        /*09ec*/ 	.word	0x00000000
        /*09f0*/ 	.short	0x010a
        /*09f2*/ 	.byte	0xff
	.zero		1


	//   ....[144]....
        /*09f4*/ 	.word	0x00008af0
        /*09f8*/ 	.word	0x00000000
        /*09fc*/ 	.word	0x00000000
        /*0a00*/ 	.short	0x010a
        /*0a02*/ 	.byte	0xff
	.zero		1


	//   ....[145]....
        /*0a04*/ 	.word	0x00008b40
        /*0a08*/ 	.word	0x00000002
        /*0a0c*/ 	.word	0x000001a0
        /*0a10*/ 	.short	0x010a
        /*0a12*/ 	.byte	0xff
	.zero		1


	//   ....[146]....
        /*0a14*/ 	.word	0x00008ba0
        /*0a18*/ 	.word	0x00000002
        /*0a1c*/ 	.word	0x00000150
        /*0a20*/ 	.short	0x010a
        /*0a22*/ 	.byte	0xff
	.zero		1


	//   ....[147]....
        /*0a24*/ 	.word	0x00008bf0
        /*0a28*/ 	.word	0x00000002
        /*0a2c*/ 	.word	0x00000140
        /*0a30*/ 	.short	0x010a
        /*0a32*/ 	.byte	0xff
	.zero		1


	//   ....[148]....
        /*0a34*/ 	.word	0x00008c50
        /*0a38*/ 	.word	0x00000000
        /*0a3c*/ 	.word	0x00000150
        /*0a40*/ 	.short	0x010a
        /*0a42*/ 	.byte	0xff
	.zero		1


	//   ....[149]....
        /*0a44*/ 	.word	0x00008ca0
        /*0a48*/ 	.word	0x00000000
        /*0a4c*/ 	.word	0x00000140
        /*0a50*/ 	.short	0x010a
        /*0a52*/ 	.byte	0xff
	.zero		1


	//   ....[150]....
        /*0a54*/ 	.word	0x00008d00
        /*0a58*/ 	.word	0x00000003
        /*0a5c*/ 	.word	0x00000180
        /*0a60*/ 	.short	0x010a
        /*0a62*/ 	.byte	0xff
	.zero		1


	//   ....[151]....
        /*0a64*/ 	.word	0x00008d60
        /*0a68*/ 	.word	0x00000000
        /*0a6c*/ 	.word	0x00000000
        /*0a70*/ 	.short	0x010a
        /*0a72*/ 	.byte	0xff
	.zero		1


	//   ....[152]....
        /*0a74*/ 	.word	0x00008dc0
        /*0a78*/ 	.word	0x00000000
        /*0a7c*/ 	.word	0x00000000
        /*0a80*/ 	.short	0x010a
        /*0a82*/ 	.byte	0xff
	.zero		1


	//   ....[153]....
        /*0a84*/ 	.word	0x00008e20
        /*0a88*/ 	.word	0x00000000
        /*0a8c*/ 	.word	0x00000000
        /*0a90*/ 	.short	0x010a
        /*0a92*/ 	.byte	0xff
	.zero		1


	//   ....[154]....
        /*0a94*/ 	.word	0x00008e80
        /*0a98*/ 	.word	0x00000000
        /*0a9c*/ 	.word	0x00000000
        /*0aa0*/ 	.short	0x010a
        /*0aa2*/ 	.byte	0xff
	.zero		1


	//   ....[155]....
        /*0aa4*/ 	.word	0x00008ee0
        /*0aa8*/ 	.word	0x00000000
        /*0aac*/ 	.word	0x00000000
        /*0ab0*/ 	.short	0x010a
        /*0ab2*/ 	.byte	0xff
	.zero		1


	//   ....[156]....
        /*0ab4*/ 	.word	0x00008f30
        /*0ab8*/ 	.word	0x0000000c
        /*0abc*/ 	.word	0x00000140
        /*0ac0*/ 	.short	0x010a
        /*0ac2*/ 	.byte	0xff
	.zero		1


	//   ....[157]....
        /*0ac4*/ 	.word	0x00008f90
        /*0ac8*/ 	.word	0x00000000
        /*0acc*/ 	.word	0x00000138
        /*0ad0*/ 	.short	0x010a
        /*0ad2*/ 	.byte	0xff
	.zero		1


	//   ....[158]....
        /*0ad4*/ 	.word	0x00008ff0
        /*0ad8*/ 	.word	0x00000000
        /*0adc*/ 	.word	0x00000120
        /*0ae0*/ 	.short	0x010a
        /*0ae2*/ 	.byte	0xff
	.zero		1


	//   ....[159]....
        /*0ae4*/ 	.word	0x00009050
        /*0ae8*/ 	.word	0x00000000
        /*0aec*/ 	.word	0x00000128
        /*0af0*/ 	.short	0x010a
        /*0af2*/ 	.byte	0xff
	.zero		1


	//   ....[160]....
        /*0af4*/ 	.word	0x000090b0
        /*0af8*/ 	.word	0x00000000
        /*0afc*/ 	.word	0x00000120
        /*0b00*/ 	.short	0x010a
        /*0b02*/ 	.byte	0xff
	.zero		1


	//   ....[161]....
        /*0b04*/ 	.word	0x00009100
        /*0b08*/ 	.word	0x00000003
        /*0b0c*/ 	.word	0x00000140
        /*0b10*/ 	.short	0x010a
        /*0b12*/ 	.byte	0xff
	.zero		1


	//   ....[162]....
        /*0b14*/ 	.word	0x00009150
        /*0b18*/ 	.word	0x00000002
        /*0b1c*/ 	.word	0x00000110
        /*0b20*/ 	.short	0x010a
        /*0b22*/ 	.byte	0xff
	.zero		1


	//   ....[163]....
        /*0b24*/ 	.word	0x000091a0
        /*0b28*/ 	.word	0x00000063
        /*0b2c*/ 	.word	0x00000160
        /*0b30*/ 	.short	0x010a
        /*0b32*/ 	.byte	0xff
	.zero		1


	//   ....[164]....
        /*0b34*/ 	.word	0x000091f0
        /*0b38*/ 	.word	0x00000070
        /*0b3c*/ 	.word	0x00000110
        /*0b40*/ 	.short	0x010a
        /*0b42*/ 	.byte	0xff
	.zero		1


	//----- nvinfo : EIATTR_NUM_MBARRIERS
	.align		4
.L_47:
        /*0b44*/ 	.byte	0x03, 0x38
        /*0b46*/ 	.short	0x0038


	//----- nvinfo : EIATTR_EXIT_INSTR_OFFSETS
	.align		4
        /*0b48*/ 	.byte	0x04, 0x1c
        /*0b4a*/ 	.short	(.L_49 - .L_48)


	//   ....[0]....
.L_48:
        /*0b4c*/ 	.word	0x00003580


	//   ....[1]....
        /*0b50*/ 	.word	0x00003a90


	//   ....[2]....
        /*0b54*/ 	.word	0x00003af0


	//   ....[3]....
        /*0b58*/ 	.word	0x00004990


	//   ....[4]....
        /*0b5c*/ 	.word	0x000057a0


	//   ....[5]....
        /*0b60*/ 	.word	0x000057e0


	//   ....[6]....
        /*0b64*/ 	.word	0x000083d0


	//----- nvinfo : EIATTR_MAX_THREADS
	.align		4
.L_49:
        /*0b68*/ 	.byte	0x04, 0x05
        /*0b6a*/ 	.short	(.L_51 - .L_50)
.L_50:
        /*0b6c*/ 	.word	0x00000100
        /*0b70*/ 	.word	0x00000001
        /*0b74*/ 	.word	0x00000001


	//----- nvinfo : EIATTR_CRS_STACK_SIZE
	.align		4
.L_51:
        /*0b78*/ 	.byte	0x04, 0x1e
        /*0b7a*/ 	.short	(.L_53 - .L_52)
.L_52:
        /*0b7c*/ 	.word	0x00000000


	//----- nvinfo : EIATTR_CBANK_PARAM_SIZE
	.align		4
.L_53:
        /*0b80*/ 	.byte	0x03, 0x19
        /*0b82*/ 	.short	0x0800


	//----- nvinfo : EIATTR_PARAM_CBANK
	.align		4
        /*0b84*/ 	.byte	0x04, 0x0a
        /*0b86*/ 	.short	(.L_55 - .L_54)
	.align		4
.L_54:
        /*0b88*/ 	.word	index@(.nv.constant0._ZN7cutlass13device_kernelINS_4gemm6kernel13GemmUniversalIN4cute5tupleIJiiiiEEENS1_10collective13CollectiveMmaINS1_35MainloopSm100TmaUmmaWarpSpecializedILi17ELi2ELi4ENS5_IJNS4_1CILi4EEESB_NSA_ILi1EEEEEEEENS5_IJNSA_ILi64EEENSA_ILi128EEESF_EEENS_12float_e5m2_tENS5_IJlSC_lEEESI_SJ_NS4_8TiledMMAINS4_8MMA_AtomIJNS4_10MMA_TraitsINS4_19SM100_MMA_F8F6F4_SSEJSI_SI_fSF_SG_NS4_17integral_constantINS4_4UMMA5MajorELSQ_0EEESR_NSO_INSP_7ScaleInELSS_0EEEST_EEEEEENS4_6LayoutINS5_IJSC_SC_SC_EEENS5_IJNSA_ILi0EEESY_SY_EEEEENS5_IJNS4_10UnderscoreES11_S11_EEEEENS4_23SM90_TMA_LOAD_MULTICASTENS4_14ComposedLayoutINS4_7SwizzleILi2ELi4ELi3EEENS4_18smem_ptr_flag_bitsILi8EEENSW_INS5_IJNSA_ILi8EEESF_EEENS5_IJSF_SC_EEEEEEEvNS4_8identityES14_S1E_vS1F_EENS_8epilogue10collective18CollectiveEpilogueINS1H_23Sm100TmaWarpSpecializedILi2ELi2ELi32ELb0ELb0EEEJSH_NS5_IJNSW_ISF_SC_EES1M_EEESI_SJ_SI_SJ_NS1H_6fusion15FusionCallbacksIS1L_NS1O_17LinearCombinationISI_fSI_fLNS_15FloatRoundStyleE2EEESH_S1N_JEEENS4_5SM1004TMEM4LOAD26SM100_TMEM_LOAD_16dp32b32xENS4_13SM90_TMA_LOADES1E_NS4_39AutoVectorizingCopyWithAssumedAlignmentILi128EEENS4_14SM90_TMA_STOREES1E_S20_S20_EEEvvEEEEvNT_6ParamsE)
        /*0b8c*/ 	.short	0x0380
        /*0b8e*/ 	.short	0x0800


	//----- nvinfo : EIATTR_SW_WAR
	.align		4
.L_55:
        /*0b90*/ 	.byte	0x04, 0x36
        /*0b92*/ 	.short	(.L_57 - .L_56)
.L_56:
        /*0b94*/ 	.word	0x00000008
.L_57:


//--------------------- .nv.callgraph             --------------------------
	.section	.nv.callgraph,"",@"SHT_CUDA_CALLGRAPH"
	.align	4
	.sectionentsize	8
	.align		4
        /*0000*/ 	.word	0x00000000
	.align		4
        /*0004*/ 	.word	0xffffffff
	.align		4
        /*0008*/ 	.word	index@(_ZN7cutlass13device_kernelINS_4gemm6kernel13GemmUniversalIN4cute5tupleIJiiiiEEENS1_10collective13CollectiveMmaINS1_35MainloopSm100TmaUmmaWarpSpecializedILi17ELi2ELi4ENS5_IJNS4_1CILi4EEESB_NSA_ILi1EEEEEEEENS5_IJNSA_ILi64EEENSA_ILi128EEESF_EEENS_12float_e5m2_tENS5_IJlSC_lEEESI_SJ_NS4_8TiledMMAINS4_8MMA_AtomIJNS4_10MMA_TraitsINS4_19SM100_MMA_F8F6F4_SSEJSI_SI_fSF_SG_NS4_17integral_constantINS4_4UMMA5MajorELSQ_0EEESR_NSO_INSP_7ScaleInELSS_0EEEST_EEEEEENS4_6LayoutINS5_IJSC_SC_SC_EEENS5_IJNSA_ILi0EEESY_SY_EEEEENS5_IJNS4_10UnderscoreES11_S11_EEEEENS4_23SM90_TMA_LOAD_MULTICASTENS4_14ComposedLayoutINS4_7SwizzleILi2ELi4ELi3EEENS4_18smem_ptr_flag_bitsILi8EEENSW_INS5_IJNSA_ILi8EEESF_EEENS5_IJSF_SC_EEEEEEEvNS4_8identityES14_S1E_vS1F_EENS_8epilogue10collective18CollectiveEpilogueINS1H_23Sm100TmaWarpSpecializedILi2ELi2ELi32ELb0ELb0EEEJSH_NS5_IJNSW_ISF_SC_EES1M_EEESI_SJ_SI_SJ_NS1H_6fusion15FusionCallbacksIS1L_NS1O_17LinearCombinationISI_fSI_fLNS_15FloatRoundStyleE2EEESH_S1N_JEEENS4_5SM1004TMEM4LOAD26SM100_TMEM_LOAD_16dp32b32xENS4_13SM90_TMA_LOADES1E_NS4_39AutoVectorizingCopyWithAssumedAlignmentILi128EEENS4_14SM90_TMA_STOREES1E_S20_S20_EEEvvEEEEvNT_6ParamsE)
	.align		4
        /*000c*/ 	.word	index@(__assertfail)
	.align		4
        /*0010*/ 	.word	0x00000000
	.align		4
        /*0014*/ 	.word	0xfffffffe
	.align		4
        /*0018*/ 	.word	0x00000000
	.align		4
        /*001c*/ 	.word	0xfffffffd
	.align		4
        /*0020*/ 	.word	0x00000000
	.align		4
        /*0024*/ 	.word	0xfffffffc


//--------------------- .nv.constant4             --------------------------
	.section	.nv.constant4,"a",@progbits
	.align	8
	.align		8
.nv.constant4:
        /*0000*/ 	.dword	__assertfail
	.align		8
        /*0008*/ 	.dword	__unnamed_1
	.align		8
        /*0010*/ 	.dword	__unnamed_2
	.align		8
        /*0018*/ 	.dword	_ZN40_INTERNAL_2c92b614_4_k_cu_581b3913_311484cuda3std3__45__cpo5beginE
	.align		8
        /*0020*/ 	.dword	_ZN40_INTERNAL_2c92b614_4_k_cu_581b3913_311484cuda3std3__45__cpo3endE
	.align		8
        /*0028*/ 	.dword	_ZN40_INTERNAL_2c92b614_4_k_cu_581b3913_311484cuda3std3__45__cpo6cbeginE
	.align		8
        /*0030*/ 	.dword	_ZN40_INTERNAL_2c92b614_4_k_cu_581b3913_311484cuda3std3__45__cpo4cendE
	.align		8
        /*0038*/ 	.dword	_ZN40_INTERNAL_2c92b614_4_k_cu_581b3913_311484cuda3std3__442_GLOBAL__N__2c92b614_4_k_cu_581b3913_311486ignoreE
	.align		8
        /*0040*/ 	.dword	_ZN40_INTERNAL_2c92b614_4_k_cu_581b3913_311484cuda3std3__419piecewise_constructE
	.align		8
        /*0048*/ 	.dword	_ZN40_INTERNAL_2c92b614_4_k_cu_581b3913_311484cuda3std3__48in_placeE
	.align		8
        /*0050*/ 	.dword	_ZN40_INTERNAL_2c92b614_4_k_cu_581b3913_311484cuda3std6ranges3__45__cpo4swapE
	.align		8
        /*0058*/ 	.dword	_ZN40_INTERNAL_2c92b614_4_k_cu_581b3913_311484cuda3std6ranges3__45__cpo9iter_moveE
	.align		8
        /*0060*/ 	.dword	_ZN40_INTERNAL_2c92b614_4_k_cu_581b3913_311484cute7productE
	.align		8
        /*0068*/ 	.dword	_ZN40_INTERNAL_2c92b614_4_k_cu_581b3913_311484cute1_E
	.align		8
        /*0070*/ 	.dword	$str$25
	.align		8
        /*0078*/ 	.dword	$str$26
	.align		8
        /*0080*/ 	.dword	$str$27
	.align		8
        /*0088*/ 	.dword	$str$28


//--------------------- .text._ZN7cutlass13device_kernelINS_4gemm6kernel13GemmUniversalIN4cute5tupleIJiiiiEEENS1_10collective13CollectiveMmaINS1_35MainloopSm100TmaUmmaWarpSpecializedILi17ELi2ELi4ENS5_IJNS4_1CILi4EEESB_NSA_ILi1EEEEEEEENS5_IJNSA_ILi64EEENSA_ILi128EEESF_EEENS_12float_e5m2_tENS5_IJlSC_lEEESI_SJ_NS4_8TiledMMAINS4_8MMA_AtomIJNS4_10MMA_TraitsINS4_19SM100_MMA_F8F6F4_SSEJSI_SI_fSF_SG_NS4_17integral_constantINS4_4UMMA5MajorELSQ_0EEESR_NSO_INSP_7ScaleInELSS_0EEEST_EEEEEENS4_6LayoutINS5_IJSC_SC_SC_EEENS5_IJNSA_ILi0EEESY_SY_EEEEENS5_IJNS4_10UnderscoreES11_S11_EEEEENS4_23SM90_TMA_LOAD_MULTICASTENS4_14ComposedLayoutINS4_7SwizzleILi2ELi4ELi3EEENS4_18smem_ptr_flag_bitsILi8EEENSW_INS5_IJNSA_ILi8EEESF_EEENS5_IJSF_SC_EEEEEEEvNS4_8identityES14_S1E_vS1F_EENS_8epilogue10collective18CollectiveEpilogueINS1H_23Sm100TmaWarpSpecializedILi2ELi2ELi32ELb0ELb0EEEJSH_NS5_IJNSW_ISF_SC_EES1M_EEESI_SJ_SI_SJ_NS1H_6fusion15FusionCallbacksIS1L_NS1O_17LinearCombinationISI_fSI_fLNS_15FloatRoundStyleE2EEESH_S1N_JEEENS4_5SM1004TMEM4LOAD26SM100_TMEM_LOAD_16dp32b32xENS4_13SM90_TMA_LOADES1E_NS4_39AutoVectorizingCopyWithAssumedAlignmentILi128EEENS4_14SM90_TMA_STOREES1E_S20_S20_EEEvvEEEEvNT_6ParamsE --------------------------
	.section	.text._ZN7cutlass13device_kernelINS_4gemm6kernel13GemmUniversalIN4cute5tupleIJiiiiEEENS1_10collective13CollectiveMmaINS1_35MainloopSm100TmaUmmaWarpSpecializedILi17ELi2ELi4ENS5_IJNS4_1CILi4EEESB_NSA_ILi1EEEEEEEENS5_IJNSA_ILi64EEENSA_ILi128EEESF_EEENS_12float_e5m2_tENS5_IJlSC_lEEESI_SJ_NS4_8TiledMMAINS4_8MMA_AtomIJNS4_10MMA_TraitsINS4_19SM100_MMA_F8F6F4_SSEJSI_SI_fSF_SG_NS4_17integral_constantINS4_4UMMA5MajorELSQ_0EEESR_NSO_INSP_7ScaleInELSS_0EEEST_EEEEEENS4_6LayoutINS5_IJSC_SC_SC_EEENS5_IJNSA_ILi0EEESY_SY_EEEEENS5_IJNS4_10UnderscoreES11_S11_EEEEENS4_23SM90_TMA_LOAD_MULTICASTENS4_14ComposedLayoutINS4_7SwizzleILi2ELi4ELi3EEENS4_18smem_ptr_flag_bitsILi8EEENSW_INS5_IJNSA_ILi8EEESF_EEENS5_IJSF_SC_EEEEEEEvNS4_8identityES14_S1E_vS1F_EENS_8epilogue10collective18CollectiveEpilogueINS1H_23Sm100TmaWarpSpecializedILi2ELi2ELi32ELb0ELb0EEEJSH_NS5_IJNSW_ISF_SC_EES1M_EEESI_SJ_SI_SJ_NS1H_6fusion15FusionCallbacksIS1L_NS1O_17LinearCombinationISI_fSI_fLNS_15FloatRoundStyleE2EEESH_S1N_JEEENS4_5SM1004TMEM4LOAD26SM100_TMEM_LOAD_16dp32b32xENS4_13SM90_TMA_LOADES1E_NS4_39AutoVectorizingCopyWithAssumedAlignmentILi128EEENS4_14SM90_TMA_STOREES1E_S20_S20_EEEvvEEEEvNT_6ParamsE,"ax",@progbits
	.align	128
.text._ZN7cutlass13device_kernelINS_4gemm6kernel13GemmUniversalIN4cute5tupleIJiiiiEEENS1_10collective13CollectiveMmaINS1_35MainloopSm100TmaUmmaWarpSpecializedILi17ELi2ELi4ENS5_IJNS4_1CILi4EEESB_NSA_ILi1EEEEEEEENS5_IJNSA_ILi64EEENSA_ILi128EEESF_EEENS_12float_e5m2_tENS5_IJlSC_lEEESI_SJ_NS4_8TiledMMAINS4_8MMA_AtomIJNS4_10MMA_TraitsINS4_19SM100_MMA_F8F6F4_SSEJSI_SI_fSF_SG_NS4_17integral_constantINS4_4UMMA5MajorELSQ_0EEESR_NSO_INSP_7ScaleInELSS_0EEEST_EEEEEENS4_6LayoutINS5_IJSC_SC_SC_EEENS5_IJNSA_ILi0EEESY_SY_EEEEENS5_IJNS4_10UnderscoreES11_S11_EEEEENS4_23SM90_TMA_LOAD_MULTICASTENS4_14ComposedLayoutINS4_7SwizzleILi2ELi4ELi3EEENS4_18smem_ptr_flag_bitsILi8EEENSW_INS5_IJNSA_ILi8EEESF_EEENS5_IJSF_SC_EEEEEEEvNS4_8identityES14_S1E_vS1F_EENS_8epilogue10collective18CollectiveEpilogueINS1H_23Sm100TmaWarpSpecializedILi2ELi2ELi32ELb0ELb0EEEJSH_NS5_IJNSW_ISF_SC_EES1M_EEESI_SJ_SI_SJ_NS1H_6fusion15FusionCallbacksIS1L_NS1O_17LinearCombinationISI_fSI_fLNS_15FloatRoundStyleE2EEESH_S1N_JEEENS4_5SM1004TMEM4LOAD26SM100_TMEM_LOAD_16dp32b32xENS4_13SM90_TMA_LOADES1E_NS4_39AutoVectorizingCopyWithAssumedAlignmentILi128EEENS4_14SM90_TMA_STOREES1E_S20_S20_EEEvvEEEEvNT_6ParamsE:
        .type           _ZN7cutlass13device_kernelINS_4gemm6kernel13GemmUniversalIN4cute5tupleIJiiiiEEENS1_10collective13CollectiveMmaINS1_35MainloopSm100TmaUmmaWarpSpecializedILi17ELi2ELi4ENS5_IJNS4_1CILi4EEESB_NSA_ILi1EEEEEEEENS5_IJNSA_ILi64EEENSA_ILi128EEESF_EEENS_12float_e5m2_tENS5_IJlSC_lEEESI_SJ_NS4_8TiledMMAINS4_8MMA_AtomIJNS4_10MMA_TraitsINS4_19SM100_MMA_F8F6F4_SSEJSI_SI_fSF_SG_NS4_17integral_constantINS4_4UMMA5MajorELSQ_0EEESR_NSO_INSP_7ScaleInELSS_0EEEST_EEEEEENS4_6LayoutINS5_IJSC_SC_SC_EEENS5_IJNSA_ILi0EEESY_SY_EEEEENS5_IJNS4_10UnderscoreES11_S11_EEEEENS4_23SM90_TMA_LOAD_MULTICASTENS4_14ComposedLayoutINS4_7SwizzleILi2ELi4ELi3EEENS4_18smem_ptr_flag_bitsILi8EEENSW_INS5_IJNSA_ILi8EEESF_EEENS5_IJSF_SC_EEEEEEEvNS4_8identityES14_S1E_vS1F_EENS_8epilogue10collective18CollectiveEpilogueINS1H_23Sm100TmaWarpSpecializedILi2ELi2ELi32ELb0ELb0EEEJSH_NS5_IJNSW_ISF_SC_EES1M_EEESI_SJ_SI_SJ_NS1H_6fusion15FusionCallbacksIS1L_NS1O_17LinearCombinationISI_fSI_fLNS_15FloatRoundStyleE2EEESH_S1N_JEEENS4_5SM1004TMEM4LOAD26SM100_TMEM_LOAD_16dp32b32xENS4_13SM90_TMA_LOADES1E_NS4_39AutoVectorizingCopyWithAssumedAlignmentILi128EEENS4_14SM90_TMA_STOREES1E_S20_S20_EEEvvEEEEvNT_6ParamsE,@function
        .size           _ZN7cutlass13device_kernelINS_4gemm6kernel13GemmUniversalIN4cute5tupleIJiiiiEEENS1_10collective13CollectiveMmaINS1_35MainloopSm100TmaUmmaWarpSpecializedILi17ELi2ELi4ENS5_IJNS4_1CILi4EEESB_NSA_ILi1EEEEEEEENS5_IJNSA_ILi64EEENSA_ILi128EEESF_EEENS_12float_e5m2_tENS5_IJlSC_lEEESI_SJ_NS4_8TiledMMAINS4_8MMA_AtomIJNS4_10MMA_TraitsINS4_19SM100_MMA_F8F6F4_SSEJSI_SI_fSF_SG_NS4_17integral_constantINS4_4UMMA5MajorELSQ_0EEESR_NSO_INSP_7ScaleInELSS_0EEEST_EEEEEENS4_6LayoutINS5_IJSC_SC_SC_EEENS5_IJNSA_ILi0EEESY_SY_EEEEENS5_IJNS4_10UnderscoreES11_S11_EEEEENS4_23SM90_TMA_LOAD_MULTICASTENS4_14ComposedLayoutINS4_7SwizzleILi2ELi4ELi3EEENS4_18smem_ptr_flag_bitsILi8EEENSW_INS5_IJNSA_ILi8EEESF_EEENS5_IJSF_SC_EEEEEEEvNS4_8identityES14_S1E_vS1F_EENS_8epilogue10collective18CollectiveEpilogueINS1H_23Sm100TmaWarpSpecializedILi2ELi2ELi32ELb0ELb0EEEJSH_NS5_IJNSW_ISF_SC_EES1M_EEESI_SJ_SI_SJ_NS1H_6fusion15FusionCallbacksIS1L_NS1O_17LinearCombinationISI_fSI_fLNS_15FloatRoundStyleE2EEESH_S1N_JEEENS4_5SM1004TMEM4LOAD26SM100_TMEM_LOAD_16dp32b32xENS4_13SM90_TMA_LOADES1E_NS4_39AutoVectorizingCopyWithAssumedAlignmentILi128EEENS4_14SM90_TMA_STOREES1E_S20_S20_EEEvvEEEEvNT_6ParamsE,(.L_x_189 - _ZN7cutlass13device_kernelINS_4gemm6kernel13GemmUniversalIN4cute5tupleIJiiiiEEENS1_10collective13CollectiveMmaINS1_35MainloopSm100TmaUmmaWarpSpecializedILi17ELi2ELi4ENS5_IJNS4_1CILi4EEESB_NSA_ILi1EEEEEEEENS5_IJNSA_ILi64EEENSA_ILi128EEESF_EEENS_12float_e5m2_tENS5_IJlSC_lEEESI_SJ_NS4_8TiledMMAINS4_8MMA_AtomIJNS4_10MMA_TraitsINS4_19SM100_MMA_F8F6F4_SSEJSI_SI_fSF_SG_NS4_17integral_constantINS4_4UMMA5MajorELSQ_0EEESR_NSO_INSP_7ScaleInELSS_0EEEST_EEEEEENS4_6LayoutINS5_IJSC_SC_SC_EEENS5_IJNSA_ILi0EEESY_SY_EEEEENS5_IJNS4_10UnderscoreES11_S11_EEEEENS4_23SM90_TMA_LOAD_MULTICASTENS4_14ComposedLayoutINS4_7SwizzleILi2ELi4ELi3EEENS4_18smem_ptr_flag_bitsILi8EEENSW_INS5_IJNSA_ILi8EEESF_EEENS5_IJSF_SC_EEEEEEEvNS4_8identityES14_S1E_vS1F_EENS_8epilogue10collective18CollectiveEpilogueINS1H_23Sm100TmaWarpSpecializedILi2ELi2ELi32ELb0ELb0EEEJSH_NS5_IJNSW_ISF_SC_EES1M_EEESI_SJ_SI_SJ_NS1H_6fusion15FusionCallbacksIS1L_NS1O_17LinearCombinationISI_fSI_fLNS_15FloatRoundStyleE2EEESH_S1N_JEEENS4_5SM1004TMEM4LOAD26SM100_TMEM_LOAD_16dp32b32xENS4_13SM90_TMA_LOADES1E_NS4_39AutoVectorizingCopyWithAssumedAlignmentILi128EEENS4_14SM90_TMA_STOREES1E_S20_S20_EEEvvEEEEvNT_6ParamsE)
        .other          _ZN7cutlass13device_kernelINS_4gemm6kernel13GemmUniversalIN4cute5tupleIJiiiiEEENS1_10collective13CollectiveMmaINS1_35MainloopSm100TmaUmmaWarpSpecializedILi17ELi2ELi4ENS5_IJNS4_1CILi4EEESB_NSA_ILi1EEEEEEEENS5_IJNSA_ILi64EEENSA_ILi128EEESF_EEENS_12float_e5m2_tENS5_IJlSC_lEEESI_SJ_NS4_8TiledMMAINS4_8MMA_AtomIJNS4_10MMA_TraitsINS4_19SM100_MMA_F8F6F4_SSEJSI_SI_fSF_SG_NS4_17integral_constantINS4_4UMMA5MajorELSQ_0EEESR_NSO_INSP_7ScaleInELSS_0EEEST_EEEEEENS4_6LayoutINS5_IJSC_SC_SC_EEENS5_IJNSA_ILi0EEESY_SY_EEEEENS5_IJNS4_10UnderscoreES11_S11_EEEEENS4_23SM90_TMA_LOAD_MULTICASTENS4_14ComposedLayoutINS4_7SwizzleILi2ELi4ELi3EEENS4_18smem_ptr_flag_bitsILi8EEENSW_INS5_IJNSA_ILi8EEESF_EEENS5_IJSF_SC_EEEEEEEvNS4_8identityES14_S1E_vS1F_EENS_8epilogue10collective18CollectiveEpilogueINS1H_23Sm100TmaWarpSpecializedILi2ELi2ELi32ELb0ELb0EEEJSH_NS5_IJNSW_ISF_SC_EES1M_EEESI_SJ_SI_SJ_NS1H_6fusion15FusionCallbacksIS1L_NS1O_17LinearCombinationISI_fSI_fLNS_15FloatRoundStyleE2EEESH_S1N_JEEENS4_5SM1004TMEM4LOAD26SM100_TMEM_LOAD_16dp32b32xENS4_13SM90_TMA_LOADES1E_NS4_39AutoVectorizingCopyWithAssumedAlignmentILi128EEENS4_14SM90_TMA_STOREES1E_S20_S20_EEEvvEEEEvNT_6ParamsE,@"STO_CUDA_ENTRY STV_DEFAULT"
_ZN7cutlass13device_kernelINS_4gemm6kernel13GemmUniversalIN4cute5tupleIJiiiiEEENS1_10collective13CollectiveMmaINS1_35MainloopSm100TmaUmmaWarpSpecializedILi17ELi2ELi4ENS5_IJNS4_1CILi4EEESB_NSA_ILi1EEEEEEEENS5_IJNSA_ILi64EEENSA_ILi128EEESF_EEENS_12float_e5m2_tENS5_IJlSC_lEEESI_SJ_NS4_8TiledMMAINS4_8MMA_AtomIJNS4_10MMA_TraitsINS4_19SM100_MMA_F8F6F4_SSEJSI_SI_fSF_SG_NS4_17integral_constantINS4_4UMMA5MajorELSQ_0EEESR_NSO_INSP_7ScaleInELSS_0EEEST_EEEEEENS4_6LayoutINS5_IJSC_SC_SC_EEENS5_IJNSA_ILi0EEESY_SY_EEEEENS5_IJNS4_10UnderscoreES11_S11_EEEEENS4_23SM90_TMA_LOAD_MULTICASTENS4_14ComposedLayoutINS4_7SwizzleILi2ELi4ELi3EEENS4_18smem_ptr_flag_bitsILi8EEENSW_INS5_IJNSA_ILi8EEESF_EEENS5_IJSF_SC_EEEEEEEvNS4_8identityES14_S1E_vS1F_EENS_8epilogue10collective18CollectiveEpilogueINS1H_23Sm100TmaWarpSpecializedILi2ELi2ELi32ELb0ELb0EEEJSH_NS5_IJNSW_ISF_SC_EES1M_EEESI_SJ_SI_SJ_NS1H_6fusion15FusionCallbacksIS1L_NS1O_17LinearCombinationISI_fSI_fLNS_15FloatRoundStyleE2EEESH_S1N_JEEENS4_5SM1004TMEM4LOAD26SM100_TMEM_LOAD_16dp32b32xENS4_13SM90_TMA_LOADES1E_NS4_39AutoVectorizingCopyWithAssumedAlignmentILi128EEENS4_14SM90_TMA_STOREES1E_S20_S20_EEEvvEEEEvNT_6ParamsE:
[----:B------:R-:W1:Y:S01]  /*0000*/  LDC R1, c[0x0][0x37c] ;  /* 0x0000df00ff017b82 */ /* 0x000e620000000800 */
[----:B------:R-:W2:Y:S01]  /*0010*/  S2R R96, SR_TID.X ;  /* 0x0000000000607919 */ /* 0x000ea20000002100 */
[----:B------:R-:W3:Y:S01]  /*0020*/  LDCU.64 UR8, c[0x0][0x890] ;  /* 0x00011200ff0877ac */ /* 0x000ee20008000a00 */
[----:B------:R-:W-:Y:S02]  /*0030*/  PRMT R88, RZ, 0x7610, R88 ;  /* 0x00007610ff587816 */ /* 0x000fe40000000058 */
[----:B------:R-:W-:Y:S02]  /*0040*/  ELECT P3, URZ, PT ;  /* 0x0000000000ff782f */ /* 0x000fe40003860000 */
[----:B---3--:R-:W-:-:S04]  /*0050*/  ISETP.NE.U32.AND P0, PT, RZ, UR8, PT ;  /* 0x00000008ff007c0c */ /* 0x008fc8000bf05070 */
[----:B------:R-:W-:Y:S02]  /*0060*/  ISETP.NE.AND.EX P1, PT, RZ, UR9, PT, P0 ;  /* 0x00000009ff007c0c */ /* 0x000fe4000bf25300 */
[----:B--2---:R-:W-:-:S05]  /*0070*/  SHF.R.U32.HI R89, RZ, 0x5, R96 ;  /* 0x00000005ff597819 */ /* 0x004fca0000011660 */
[----:B------:R-:W2:Y:S02]  /*0080*/  SHFL.IDX PT, R0, R89, RZ, 0x1f ;  /* 0x00001fff59007589 */ /* 0x000ea400000e0000 */
[----:B--2---:R-:W-:-:S04]  /*0090*/  R2UR UR21, R0 ;  /* 0x00000000001572ca */ /* 0x004fc800000e0000 */
[----:B-1----:R-:W-:Y:S05]  /*00a0*/  @P1 BRA `(.L_x_0) ;  /* 0x0000000000301947 */ /* 0x002fea0003800000 */
[----:B------:R-:W1:Y:S02]  /*00b0*/  LDCU.64 UR4, c[0x0][0x888] ;  /* 0x00011100ff0477ac */ /* 0x000e640008000a00 */
[----:B-1----:R-:W-:-:S04]  /*00c0*/  UISETP.NE.U32.AND UP0, UPT, UR4, URZ, UPT ;  /* 0x000000ff0400728c */ /* 0x002fc8000bf05070 */
[----:B------:R-:W-:-:S09]  /*00d0*/  UISETP.NE.AND.EX UP0, UPT, UR5, URZ, UPT, UP0 ;  /* 0x000000ff0500728c */ /* 0x000fd2000bf05300 */
[----:B------:R-:W-:Y:S05]  /*00e0*/  BRA.U !UP0, `(.L_x_1) ;  /* 0x0000000108147547 */ /* 0x000fea000b800000 */
[----:B------:R-:W1:Y:S01]  /*00f0*/  LDC.64 R2, c[0x0][0x888] ;  /* 0x00022200ff027b82 */ /* 0x000e620000000a00 */
[----:B------:R-:W1:Y:S02]  /*0100*/  LDCU.64 UR4, c[0x0][0x358] ;  /* 0x00006b00ff0477ac */ /* 0x000e640008000a00 */
[----:B-1----:R1:W5:Y:S01]  /*0110*/  LDG.E R41, desc[UR4][R2.64] ;  /* 0x0000000402297981 */ /* 0x002362000c1e1900 */
[----:B------:R-:W-:Y:S01]  /*0120*/  HFMA2 R88, -RZ, RZ, 0, 5.9604644775390625e-08 ;  /* 0x00000001ff587431 */ /* 0x000fe200000001ff */
[----:B------:R-:W-:Y:S05]  /*0130*/  BRA `(.L_x_0) ;  /* 0x00000000000c7947 */ /* 0x000fea0003800000 */
.L_x_1:
[----:B------:R-:W1:Y:S01]  /*0140*/  LDCU UR4, c[0x0][0x880] ;  /* 0x00011000ff0477ac */ /* 0x000e620008000800 */
[----:B------:R-:W-:Y:S01]  /*0150*/  HFMA2 R88, -RZ, RZ, 0, 5.9604644775390625e-08 ;  /* 0x00000001ff587431 */ /* 0x000fe200000001ff */
[----:B-1----:R-:W-:-:S07]  /*0160*/  MOV R41, UR4 ;  /* 0x0000000400297c02 */ /* 0x002fce0008000f00 */
.L_x_0:
[----:B------:R-:W2:Y:S02]  /*0170*/  LDCU.64 UR4, c[0x0][0x8b0] ;  /* 0x00011600ff0477ac */ /* 0x000ea40008000a00 */
[----:B--2---:R-:W-:-:S04]  /*0180*/  UISETP.NE.U32.AND UP0, UPT, UR4, URZ, UPT ;  /* 0x000000ff0400728c */ /* 0x004fc8000bf05070 */
[----:B------:R-:W-:-:S09]  /*0190*/  UISETP.NE.AND.EX UP0, UPT, UR5, URZ, UPT, UP0 ;  /* 0x000000ff0500728c */ /* 0x000fd2000bf05300 */
[----:B------:R-:W-:Y:S05]  /*01a0*/  BRA.U UP0, `(.L_x_2) ;  /* 0x0000000100287547 */ /* 0x000fea000b800000 */
[----:B------:R-:W2:Y:S02]  /*01b0*/  LDCU.64 UR4, c[0x0][0x8a8] ;  /* 0x00011500ff0477ac */ /* 0x000ea40008000a00 */
[----:B--2---:R-:W-:-:S04]  /*01c0*/  UISETP.NE.U32.AND UP0, UPT, UR4, URZ, UPT ;  /* 0x000000ff0400728c */ /* 0x004fc8000bf05070 */
[----:B------:R-:W-:-:S09]  /*01d0*/  UISETP.NE.AND.EX UP0, UPT, UR5, URZ, UPT, UP0 ;  /* 0x000000ff0500728c */ /* 0x000fd2000bf05300 */
[----:B------:R-:W-:Y:S05]  /*01e0*/  BRA.U !UP0, `(.L_x_3) ;  /* 0x0000000108107547 */ /* 0x000fea000b800000 */
[----:B------:R-:W2:Y:S01]  /*01f0*/  LDC.64 R38, c[0x0][0x8a8] ;  /* 0x00022a00ff267b82 */ /* 0x000ea20000000a00 */
[----:B------:R-:W2:Y:S02]  /*0200*/  LDCU.64 UR4, c[0x0][0x358] ;  /* 0x00006b00ff0477ac */ /* 0x000ea40008000a00 */
[----:B--2---:R2:W5:Y:S01]  /*0210*/  LDG.E R38, desc[UR4][R38.64] ;  /* 0x0000000426267981 */ /* 0x004562000c1e1900 */
[----:B------:R-:W-:Y:S05]  /*0220*/  BRA `(.L_x_2) ;  /* 0x0000000000087947 */ /* 0x000fea0003800000 */
.L_x_3:
[----:B------:R-:W2:Y:S02]  /*0230*/  LDCU UR4, c[0x0][0x8a0] ;  /* 0x00011400ff0477ac */ /* 0x000ea40008000800 */
[----:B--2---:R-:W-:Y:S02]  /*0240*/  MOV R38, UR4 ;  /* 0x0000000400267c02 */ /* 0x004fe40008000f00 */
.L_x_2:
[----:B------:R-:W-:Y:S01]  /*0250*/  IMAD.U32 R0, RZ, RZ, UR21 ;  /* 0x00000015ff007e24 */ /* 0x000fe2000f8e00ff */
[----:B------:R-:W-:Y:S04]  /*0260*/  BSSY.RECONVERGENT B0, `(.L_x_4) ;  /* 0x000000c000007945 */ /* 0x000fe80003800200 */
[C---:B------:R-:W-:Y:S02]  /*0270*/  ISETP.NE.OR P2, PT, R0.reuse, 0x1, !P3 ;  /* 0x000000010000780c */ /* 0x040fe40005f45670 */
[----:B------:R-:W-:-:S11]  /*0280*/  ISETP.NE.OR P1, PT, R0, 0x3, !P3 ;  /* 0x000000030000780c */ /* 0x000fd60005f25670 */
[----:B------:R-:W-:Y:S05]  /*0290*/  @P2 BRA `(.L_x_5) ;  /* 0x0000000000202947 */ /* 0x000fea0003800000 */
[----:B------:R-:W3:Y:S02]  /*02a0*/  LDCU.64 UR4, c[0x0][0x348] ;  /* 0x00006900ff0477ac */ /* 0x000ee40008000a00 */
[----:B---3--:R-:W-:Y:S02]  /*02b0*/  UIADD3 UR6, UP1, UPT, UR4, 0x80, URZ ;  /* 0x0000008004067890 */ /* 0x008fe4000ff3e0ff */
[----:B------:R-:W-:Y:S02]  /*02c0*/  UIADD3 UR4, UP0, UPT, UR4, 0x180, URZ ;  /* 0x0000018004047890 */ /* 0x000fe4000ff1e0ff */
[----:B------:R-:W-:Y:S02]  /*02d0*/  UIADD3.X UR7, UPT, UPT, URZ, UR5, URZ, UP1, !UPT ;  /* 0x00000005ff077290 */ /* 0x000fe40008ffe4ff */
[----:B------:R-:W-:-:S07]  /*02e0*/  UIADD3.X UR5, UPT, UPT, URZ, UR5, URZ, UP0, !UPT ;  /* 0x00000005ff057290 */ /* 0x000fce00087fe4ff */
[----:B------:R3:W-:Y:S02]  /*02f0*/  UTMACCTL.PF [UR6] ;  /* 0x00000000060079b9 */ /* 0x0007e40008040000 */
[----:B------:R3:W-:Y:S02]  /*0300*/  UTMACCTL.PF [UR4] ;  /* 0x00000000040079b9 */ /* 0x0007e40008040000 */
[----:B---3--:R-:W-:Y:S01]  /*0310*/  NOP ;  /* 0x0000000000007918 */ /* 0x008fe20000000000 */
.L_x_5:
[----:B------:R-:W-:Y:S05]  /*0320*/  BSYNC.RECONVERGENT B0 ;  /* 0x0000000000007941 */ /* 0x000fea0003800200 */
.L_x_4:
[----:B------:R-:W-:Y:S04]  /*0330*/  BSSY.RECONVERGENT B0, `(.L_x_6) ;  /* 0x000000a000007945 */ /* 0x000fe80003800200 */
        /* <DEDUP_REMOVED lines=9> */
.L_x_7:
[----:B------:R-:W-:Y:S05]  /*03d0*/  BSYNC.RECONVERGENT B0 ;  /* 0x0000000000007941 */ /* 0x000fea0003800200 */
.L_x_6:
[----:B------:R-:W3:Y:S01]  /*03e0*/  LDCU.64 UR4, c[0x0][0x888] ;  /* 0x00011100ff0477ac */ /* 0x000ee20008000a00 */
[----:B------:R-:W-:Y:S01]  /*03f0*/  ISETP.NE.AND.EX P0, PT, RZ, UR9, PT, P0 ;  /* 0x00000009ff007c0c */ /* 0x000fe2000bf05300 */
[----:B------:R-:W-:Y:S01]  /*0400*/  UPLOP3.LUT UP3, UPT, UPT, UPT, UPT, 0x80, 0x8 ;  /* 0x000000000008789c */ /* 0x000fe20003f6f070 */
[----:B---3--:R-:W-:-:S04]  /*0410*/  ISETP.NE.U32.AND P1, PT, RZ, UR4, PT ;  /* 0x00000004ff007c0c */ /* 0x008fc8000bf25070 */
[----:B------:R-:W-:-:S13]  /*0420*/  ISETP.NE.AND.EX P1, PT, RZ, UR5, PT, P1 ;  /* 0x00000005ff007c0c */ /* 0x000fda000bf25310 */
[----:B------:R-:W-:Y:S05]  /*0430*/  @P1 BRA P0, `(.L_x_8) ;  /* 0x0000000000281947 */ /* 0x000fea0000000000 */
[----:B------:R-:W-:Y:S01]  /*0440*/  UISETP.NE.U32.AND UP0, UPT, UR8, URZ, UPT ;  /* 0x000000ff0800728c */ /* 0x000fe2000bf05070 */
[----:B-----5:R-:W-:Y:S01]  /*0450*/  FSETP.NEU.AND P0, PT, R41, RZ, PT ;  /* 0x000000ff2900720b */ /* 0x020fe20003f0d000 */
[----:B------:R-:W-:Y:S02]  /*0460*/  UISETP.NE.U32.AND UP2, UPT, UR4, URZ, UPT ;  /* 0x000000ff0400728c */ /* 0x000fe4000bf45070 */
[----:B------:R-:W-:Y:S02]  /*0470*/  UISETP.NE.AND.EX UP1, UPT, UR9, URZ, UPT, UP0 ;  /* 0x000000ff0900728c */ /* 0x000fe4000bf25300 */
[----:B------:R-:W-:-:S04]  /*0480*/  UISETP.NE.AND.EX UP0, UPT, UR5, URZ, UPT, UP2 ;  /* 0x000000ff0500728c */ /* 0x000fc8000bf05320 */
[----:B------:R-:W-:-:S04]  /*0490*/  USEL UR4, URZ, 0xffffffff, UP0 ;  /* 0xffffffffff047887 */ /* 0x000fc80008000000 */
[----:B------:R-:W-:Y:S01]  /*04a0*/  VOTEU.ANY UP0, P0 ;  /* 0x0000000000ff7886 */ /* 0x000fe20000000100 */
[----:B------:R-:W-:-:S04]  /*04b0*/  @!UP1 USEL UR4, URZ, 0xffffffff, UP0 ;  /* 0xffffffffff049887 */ /* 0x000fc80008000000 */
[----:B------:R-:W-:-:S04]  /*04c0*/  ULOP3.LUT UR4, UR4, 0x1, URZ, 0xc0, !UPT ;  /* 0x0000000104047892 */ /* 0x000fc8000f8ec0ff */
[----:B------:R-:W-:-:S11]  /*04d0*/  UISETP.NE.U32.AND UP3, UPT, UR4, 0x1, UPT ;  /* 0x000000010400788c */ /* 0x000fd6000bf65070 */
.L_x_8:
[----:B-1----:R-:W1:Y:S01]  /*04e0*/  SHFL.IDX PT, R2, R89, RZ, 0x1f ;  /* 0x00001fff59027589 */ /* 0x002e6200000e0000 */
[----:B------:R-:W-:-:S04]  /*04f0*/  UISETP.NE.AND UP0, UPT, UR21, 0x2, UPT ;  /* 0x000000021500788c */ /* 0x000fc8000bf05270 */
[----:B------:R-:W-:Y:S01]  /*0500*/  USEL UR38, URZ, 0x1, UP0 ;  /* 0x00000001ff267887 */ /* 0x000fe20008000000 */
[----:B-1----:R-:W-:-:S13]  /*0510*/  ISETP.NE.AND P0, PT, R2, RZ, PT ;  /* 0x000000ff0200720c */ /* 0x002fda0003f05270 */
[----:B------:R-:W-:Y:S05]  /*0520*/  @P0 BRA `(.L_x_9) ;  /* 0x0000000000cc0947 */ /* 0x000fea0003800000 */
[----:B------:R-:W-:Y:S01]  /*0530*/  ELECT P0, URZ, PT ;  /* 0x0000000000ff782f */ /* 0x000fe20003800000 */
[----:B------:R-:W-:-:S12]  /*0540*/  BSSY.RECONVERGENT B0, `(.L_x_9) ;  /* 0x0000031000007945 */ /* 0x000fd80003800200 */
[----:B------:R-:W-:Y:S05]  /*0550*/  @!P0 BRA `(.L_x_10) ;  /* 0x0000000000bc8947 */ /* 0x000fea0003800000 */
[----:B------:R-:W1:Y:S01]  /*0560*/  S2UR UR4, SR_CgaCtaId ;  /* 0x00000000000479c3 */ /* 0x000e620000008800 */
[----:B------:R-:W-:Y:S01]  /*0570*/  UMOV UR5, 0x400 ;  /* 0x0000040000057882 */ /* 0x000fe20000000000 */
[----:B------:R-:W-:Y:S01]  /*0580*/  UMOV UR8, 0x1 ;  /* 0x0000000100087882 */ /* 0x000fe20000000000 */
[----:B------:R-:W-:Y:S01]  /*0590*/  UMOV UR6, 0x7 ;  /* 0x0000000700067882 */ /* 0x000fe20000000000 */
[----:B------:R-:W-:-:S04]  /*05a0*/  UIADD3 UR8, UPT, UPT, -UR8, 0x100000, URZ ;  /* 0x0010000008087890 */ /* 0x000fc8000fffe1ff */
[----:B------:R-:W-:Y:S02]  /*05b0*/  USHF.L.U32 UR9, UR8, 0xb, URZ ;  /* 0x0000000b08097899 */ /* 0x000fe400080006ff */
[----:B------:R-:W-:Y:S02]  /*05c0*/  USHF.L.U32 UR8, UR8, 0x1, URZ ;  /* 0x0000000108087899 */ /* 0x000fe400080006ff */
[----:B------:R-:W-:-:S04]  /*05d0*/  UIADD3 UR6, UPT, UPT, -UR6, 0x100000, URZ ;  /* 0x0010000006067890 */ /* 0x000fc8000fffe1ff */
[----:B------:R-:W-:Y:S02]  /*05e0*/  USHF.L.U32 UR7, UR6, 0xb, URZ ;  /* 0x0000000b06077899 */ /* 0x000fe400080006ff */
[----:B------:R-:W-:Y:S02]  /*05f0*/  USHF.L.U32 UR6, UR6, 0x1, URZ ;  /* 0x0000000106067899 */ /* 0x000fe400080006ff */
[----:B-1----:R-:W-:Y:S01]  /*0600*/  ULEA UR4, UR4, UR5, 0x18 ;  /* 0x0000000504047291 */ /* 0x002fe2000f8ec0ff */
[----:B------:R-:W1:Y:S11]  /*0610*/  FENCE.VIEW.ASYNC.S ;  /* 0x00000000000073c6 */ /* 0x000e760000000000 */
[----:B-1----:R1:W3:Y:S01]  /*0620*/  SYNCS.EXCH.64 URZ, [UR4], UR8 ;  /* 0x0000000804ff75b2 */ /* 0x0022e20008000100 */
[----:B------:R1:W4:Y:S01]  /*0630*/  SYNCS.EXCH.64 URZ, [UR4+0x88], UR6 ;  /* 0x0000880604ff75b2 */ /* 0x0003220008000100 */
[----:B------:R1:W1:Y:S01]  /*0640*/  SYNCS.EXCH.64 URZ, [UR4+0x8], UR8 ;  /* 0x0000080804ff75b2 */ /* 0x0002620008000100 */
        /* <DEDUP_REMOVED lines=31> */
[----:B---34-:R-:W-:Y:S01]  /*0840*/  NOP ;  /* 0x0000000000007918 */ /* 0x018fe20000000000 */
.L_x_10:
[----:B-1----:R-:W-:Y:S05]  /*0850*/  BSYNC.RECONVERGENT B0 ;  /* 0x0000000000007941 */ /* 0x002fea0003800200 */
.L_x_9:
[----:B------:R-:W1:Y:S01]  /*0860*/  SHFL.IDX PT, R2, R89, RZ, 0x1f ;  /* 0x00001fff59027589 */ /* 0x000e6200000e0000 */
[----:B------:R-:W-:Y:S01]  /*0870*/  NOP ;  /* 0x0000000000007918 */ /* 0x000fe20000000000 */
[----:B-1----:R-:W-:-:S13]  /*0880*/  ISETP.NE.AND P0, PT, R2, 0x1, PT ;  /* 0x000000010200780c */ /* 0x002fda0003f05270 */
[----:B------:R-:W-:Y:S05]  /*0890*/  @P0 BRA `(.L_x_11) ;  /* 0x0000000000480947 */ /* 0x000fea0003800000 */
        /* <DEDUP_REMOVED lines=9> */
[----:B------:R-:W-:Y:S01]  /*0930*/  USHF.L.U32 UR6, UR6, 0x1, URZ ;  /* 0x0000000106067899 */ /* 0x000fe200080006ff */
[----:B------:R-:W-:Y:S01]  /*0940*/  ELECT P0, URZ, PT ;  /* 0x0000000000ff782f */ /* 0x000fe20003800000 */
[----:B-1----:R-:W-:Y:S01]  /*0950*/  ULEA UR4, UR4, UR5, 0x18 ;  /* 0x0000000504047291 */ /* 0x002fe2000f8ec0ff */
[----:B------:R-:W1:Y:S11]  /*0960*/  FENCE.VIEW.ASYNC.S ;  /* 0x00000000000073c6 */ /* 0x000e760000000000 */
[----:B-1----:R1:W3:Y:S01]  /*0970*/  SYNCS.EXCH.64 URZ, [UR4+0x110], UR8 ;  /* 0x0001100804ff75b2 */ /* 0x0022e20008000100 */
[----:B------:R1:W4:Y:S01]  /*0980*/  SYNCS.EXCH.64 URZ, [UR4+0x120], UR6 ;  /* 0x0001200604ff75b2 */ /* 0x0003220008000100 */
[----:B------:R1:W1:Y:S01]  /*0990*/  SYNCS.EXCH.64 URZ, [UR4+0x118], UR8 ;  /* 0x0001180804ff75b2 */ /* 0x0002620008000100 */
[----:B------:R1:W1:Y:S01]  /*09a0*/  SYNCS.EXCH.64 URZ, [UR4+0x128], UR6 ;  /* 0x0001280604ff75b2 */ /* 0x0002620008000100 */
[----:B------:R-:W-:Y:S01]  /*09b0*/  NOP ;  /* 0x0000000000007918 */ /* 0x000fe20000000000 */
.L_x_11:
[----:B------:R-:W2:Y:S01]  /*09c0*/  SHFL.IDX PT, R2, R89, RZ, 0x1f ;  /* 0x00001fff59027589 */ /* 0x000ea200000e0000 */
[----:B------:R-:W-:Y:S01]  /*09d0*/  NOP ;  /* 0x0000000000007918 */ /* 0x000fe20000000000 */
[----:B--2---:R-:W-:-:S13]  /*09e0*/  ISETP.NE.AND P0, PT, R2, 0x3, PT ;  /* 0x000000030200780c */ /* 0x004fda0003f05270 */
[----:B------:R-:W-:Y:S05]  /*09f0*/  @P0 BRA `(.L_x_12) ;  /* 0x0000000000300947 */ /* 0x000fea0003800000 */
[----:B-1----:R-:W1:Y:S01]  /*0a00*/  S2UR UR4, SR_CgaCtaId ;  /* 0x00000000000479c3 */ /* 0x002e620000008800 */
[----:B------:R-:W-:Y:S01]  /*0a10*/  UMOV UR6, 0x400 ;  /* 0x0000040000067882 */ /* 0x000fe20000000000 */
[----:B------:R-:W-:Y:S01]  /*0a20*/  UMOV UR5, 0x20 ;  /* 0x0000002000057882 */ /* 0x000fe20000000000 */
[----:B------:R-:W-:Y:S01]  /*0a30*/  ELECT P0, URZ, PT ;  /* 0x0000000000ff782f */ /* 0x000fe20003800000 */
[----:B-1----:R-:W-:Y:S02]  /*0a40*/  ULEA UR6, UR4, UR6, 0x18 ;  /* 0x0000000604067291 */ /* 0x002fe4000f8ec0ff */
[----:B------:R-:W-:-:S04]  /*0a50*/  UIADD3 UR4, UPT, UPT, -UR5, 0x100000, URZ ;  /* 0x0010000005047890 */ /* 0x000fc8000fffe1ff */
[----:B------:R-:W-:Y:S02]  /*0a60*/  USHF.L.U32 UR5, UR4, 0xb, URZ ;  /* 0x0000000b04057899 */ /* 0x000fe400080006ff */
[----:B------:R-:W-:Y:S01]  /*0a70*/  USHF.L.U32 UR4, UR4, 0x1, URZ ;  /* 0x0000000104047899 */ /* 0x000fe200080006ff */
[----:B------:R-:W1:Y:S11]  /*0a80*/  FENCE.VIEW.ASYNC.S ;  /* 0x00000000000073c6 */ /* 0x000e760000000000 */
[----:B-1----:R2:W1:Y:S01]  /*0a90*/  SYNCS.EXCH.64 URZ, [UR6+0x130], UR4 ;  /* 0x0001300406ff75b2 */ /* 0x0024620008000100 */
[----:B------:R2:W1:Y:S02]  /*0aa0*/  SYNCS.EXCH.64 URZ, [UR6+0x138], UR4 ;  /* 0x0001380406ff75b2 */ /* 0x0004640008000100 */
[----:B--2---:R-:W-:Y:S01]  /*0ab0*/  NOP ;  /* 0x0000000000007918 */ /* 0x004fe20000000000 */
.L_x_12:
[----:B------:R-:W2:Y:S01]  /*0ac0*/  SHFL.IDX PT, R2, R89, RZ, 0x1f ;  /* 0x00001fff59027589 */ /* 0x000ea200000e0000 */
[----:B------:R-:W-:Y:S01]  /*0ad0*/  NOP ;  /* 0x0000000000007918 */ /* 0x000fe20000000000 */
[----:B--2---:R-:W-:-:S13]  /*0ae0*/  ISETP.NE.AND P0, PT, R2, 0x4, PT ;  /* 0x000000040200780c */ /* 0x004fda0003f05270 */
[----:B------:R-:W-:Y:S05]  /*0af0*/  @P0 BRA `(.L_x_13) ;  /* 0x00000000004c0947 */ /* 0x000fea0003800000 */
[----:B-1----:R-:W1:Y:S01]  /*0b00*/  S2UR UR6, SR_CgaCtaId ;  /* 0x00000000000679c3 */ /* 0x002e620000008800 */
[----:B------:R-:W-:Y:S01]  /*0b10*/  UMOV UR4, 0xe20 ;  /* 0x00000e2000047882 */ /* 0x000fe20000000000 */
[----:B------:R-:W-:Y:S01]  /*0b20*/  UMOV UR5, 0x400 ;  /* 0x0000040000057882 */ /* 0x000fe20000000000 */
[----:B------:R-:W-:Y:S01]  /*0b30*/  USEL UR4, UR4, 0xc20, UP3 ;  /* 0x00000c2004047887 */ /* 0x000fe20009800000 */
[----:B------:R-:W-:Y:S01]  /*0b40*/  UMOV UR8, 0x1 ;  /* 0x0000000100087882 */ /* 0x000fe20000000000 */
[----:B------:R-:W-:Y:S01]  /*0b50*/  ELECT P0, URZ, PT ;  /* 0x0000000000ff782f */ /* 0x000fe20003800000 */
[----:B------:R-:W-:-:S04]  /*0b60*/  UIADD3 UR8, UPT, UPT, -UR8, 0x100000, URZ ;  /* 0x0010000008087890 */ /* 0x000fc8000fffe1ff */
[----:B------:R-:W-:Y:S02]  /*0b70*/  USHF.L.U32 UR9, UR8, 0xb, URZ ;  /* 0x0000000b08097899 */ /* 0x000fe400080006ff */
[----:B------:R-:W-:Y:S02]  /*0b80*/  USHF.L.U32 UR8, UR8, 0x1, URZ ;  /* 0x0000000108087899 */ /* 0x000fe400080006ff */
[----:B-1----:R-:W-:Y:S02]  /*0b90*/  ULEA UR6, UR6, UR5, 0x18 ;  /* 0x0000000506067291 */ /* 0x002fe4000f8ec0ff */
[----:B------:R-:W-:-:S04]  /*0ba0*/  UIADD3 UR4, UPT, UPT, -UR4, 0x100000, URZ ;  /* 0x0010000004047890 */ /* 0x000fc8000fffe1ff */
[----:B------:R-:W-:Y:S02]  /*0bb0*/  USHF.L.U32 UR5, UR4, 0xb, URZ ;  /* 0x0000000b04057899 */ /* 0x000fe400080006ff */
[----:B------:R-:W-:Y:S01]  /*0bc0*/  USHF.L.U32 UR4, UR4, 0x1, URZ ;  /* 0x0000000104047899 */ /* 0x000fe200080006ff */
[----:B------:R-:W1:Y:S03]  /*0bd0*/  FENCE.VIEW.ASYNC.S ;  /* 0x00000000000073c6 */ /* 0x000e660000000000 */
[----:B-1----:R2:W1:Y:S08]  /*0be0*/  SYNCS.EXCH.64 URZ, [UR6+0x140], UR8 ;  /* 0x0001400806ff75b2 */ /* 0x0024700008000100 */
[----:B------:R2:W1:Y:S01]  /*0bf0*/  SYNCS.EXCH.64 URZ, [UR6+0x150], UR4 ;  /* 0x0001500406ff75b2 */ /* 0x0004620008000100 */
[----:B------:R2:W1:Y:S01]  /*0c00*/  SYNCS.EXCH.64 URZ, [UR6+0x148], UR8 ;  /* 0x0001480806ff75b2 */ /* 0x0004620008000100 */
[----:B------:R2:W1:Y:S02]  /*0c10*/  SYNCS.EXCH.64 URZ, [UR6+0x158], UR4 ;  /* 0x0001580406ff75b2 */ /* 0x0004640008000100 */
[----:B--2---:R-:W-:Y:S01]  /*0c20*/  NOP ;  /* 0x0000000000007918 */ /* 0x004fe20000000000 */
.L_x_13:
[----:B------:R-:W2:Y:S01]  /*0c30*/  SHFL.IDX PT, R2, R89, RZ, 0x1f ;  /* 0x00001fff59027589 */ /* 0x000ea200000e0000 */
[----:B------:R-:W-:Y:S01]  /*0c40*/  NOP ;  /* 0x0000000000007918 */ /* 0x000fe20000000000 */
[----:B--2---:R-:W-:-:S13]  /*0c50*/  ISETP.NE.AND P0, PT, R2, 0x5, PT ;  /* 0x000000050200780c */ /* 0x004fda0003f05270 */
[----:B------:R-:W-:Y:S05]  /*0c60*/  @P0 BRA `(.L_x_14) ;  /* 0x0000000000580947 */ /* 0x000fea0003800000 */
[----:B-1----:R-:W1:Y:S01]  /*0c70*/  S2UR UR4, SR_CgaCtaId ;  /* 0x00000000000479c3 */ /* 0x002e620000008800 */
        /* <DEDUP_REMOVED lines=12> */
[----:B-1----:R2:W1:Y:S01]  /*0d40*/  SYNCS.EXCH.64 URZ, [UR4+0x160], UR8 ;  /* 0x0001600804ff75b2 */ /* 0x0024620008000100 */
[----:B------:R2:W1:Y:S01]  /*0d50*/  SYNCS.EXCH.64 URZ, [UR4+0x180], UR6 ;  /* 0x0001800604ff75b2 */ /* 0x0004620008000100 */
[----:B------:R2:W1:Y:S01]  /*0d60*/  SYNCS.EXCH.64 URZ, [UR4+0x168], UR8 ;  /* 0x0001680804ff75b2 */ /* 0x0004620008000100 */
[----:B------:R2:W1:Y:S01]  /*0d70*/  SYNCS.EXCH.64 URZ, [UR4+0x188], UR6 ;  /* 0x0001880604ff75b2 */ /* 0x0004620008000100 */
[----:B------:R2:W1:Y:S01]  /*0d80*/  SYNCS.EXCH.64 URZ, [UR4+0x170], UR8 ;  /* 0x0001700804ff75b2 */ /* 0x0004620008000100 */
[----:B------:R2:W1:Y:S01]  /*0d90*/  SYNCS.EXCH.64 URZ, [UR4+0x190], UR6 ;  /* 0x0001900604ff75b2 */ /* 0x0004620008000100 */
[----:B------:R2:W1:Y:S01]  /*0da0*/  SYNCS.EXCH.64 URZ, [UR4+0x178], UR8 ;  /* 0x0001780804ff75b2 */ /* 0x0004620008000100 */
[----:B------:R2:W1:Y:S02]  /*0db0*/  SYNCS.EXCH.64 URZ, [UR4+0x198], UR6 ;  /* 0x0001980604ff75b2 */ /* 0x0004640008000100 */
[----:B--2---:R-:W-:Y:S01]  /*0dc0*/  NOP ;  /* 0x0000000000007918 */ /* 0x004fe20000000000 */
.L_x_14:
[----:B------:R-:W2:Y:S01]  /*0dd0*/  SHFL.IDX PT, R2, R89, RZ, 0x1f ;  /* 0x00001fff59027589 */ /* 0x000ea200000e0000 */
[----:B------:R-:W-:Y:S01]  /*0de0*/  NOP ;  /* 0x0000000000007918 */ /* 0x000fe20000000000 */
[----:B--2---:R-:W-:-:S13]  /*0df0*/  ISETP.NE.AND P0, PT, R2, 0x3, PT ;  /* 0x000000030200780c */ /* 0x004fda0003f05270 */
[----:B------:R-:W-:Y:S05]  /*0e00*/  @P0 BRA `(.L_x_15) ;  /* 0x0000000000380947 */ /* 0x000fea0003800000 */
[----:B------:R-:W2:Y:S01]  /*0e10*/  S2UR UR5, SR_CgaCtaId ;  /* 0x00000000000579c3 */ /* 0x000ea20000008800 */
[----:B-1----:R-:W-:Y:S01]  /*0e20*/  UMOV UR4, 0x400 ;  /* 0x0000040000047882 */ /* 0x002fe20000000000 */
[----:B------:R-:W-:Y:S01]  /*0e30*/  UMOV UR6, 0x20 ;  /* 0x0000002000067882 */ /* 0x000fe20000000000 */
[----:B------:R-:W-:Y:S01]  /*0e40*/  ELECT P0, URZ, PT ;  /* 0x0000000000ff782f */ /* 0x000fe20003800000 */
[----:B------:R-:W-:-:S04]  /*0e50*/  UIADD3 UR6, UPT, UPT, -UR6, 0x100000, URZ ;  /* 0x0010000006067890 */ /* 0x000fc8000fffe1ff */
[----:B------:R-:W-:Y:S02]  /*0e60*/  USHF.L.U32 UR7, UR6, 0xb, URZ ;  /* 0x0000000b06077899 */ /* 0x000fe400080006ff */
[----:B------:R-:W-:Y:S02]  /*0e70*/  USHF.L.U32 UR6, UR6, 0x1, URZ ;  /* 0x0000000106067899 */ /* 0x000fe400080006ff */
[----:B--2---:R-:W-:Y:S01]  /*0e80*/  ULEA UR4, UR5, UR4, 0x18 ;  /* 0x0000000405047291 */ /* 0x004fe2000f8ec0ff */
[----:B------:R-:W1:Y:S11]  /*0e90*/  FENCE.VIEW.ASYNC.S ;  /* 0x00000000000073c6 */ /* 0x000e760000000000 */
[----:B-1----:R2:W1:Y:S01]  /*0ea0*/  SYNCS.EXCH.64 URZ, [UR4+0x1a0], UR6 ;  /* 0x0001a00604ff75b2 */ /* 0x0024620008000100 */
[----:B------:R2:W1:Y:S01]  /*0eb0*/  SYNCS.EXCH.64 URZ, [UR4+0x1b0], UR6 ;  /* 0x0001b00604ff75b2 */ /* 0x0004620008000100 */
[----:B------:R2:W1:Y:S01]  /*0ec0*/  SYNCS.EXCH.64 URZ, [UR4+0x1a8], UR6 ;  /* 0x0001a80604ff75b2 */ /* 0x0004620008000100 */
[----:B------:R2:W1:Y:S02]  /*0ed0*/  SYNCS.EXCH.64 URZ, [UR4+0x1b8], UR6 ;  /* 0x0001b80604ff75b2 */ /* 0x0004640008000100 */
[----:B--2---:R-:W-:Y:S01]  /*0ee0*/  NOP ;  /* 0x0000000000007918 */ /* 0x004fe20000000000 */
.L_x_15:
[----:B------:R-:W2:Y:S01]  /*0ef0*/  LDCU UR33, c[0x0][0x36c] ;  /* 0x00006d80ff2177ac */ /* 0x000ea20008000800 */
[----:B------:R-:W-:Y:S01]  /*0f00*/  ISETP.NE.OR P3, PT, R0, 0x2, !P3 ;  /* 0x000000020000780c */ /* 0x000fe20005f65670 */
[----:B------:R-:W-:Y:S01]  /*0f10*/  NOP ;  /* 0x0000000000007918 */ /* 0x000fe20000000000 */
[----:B------:R-:W-:Y:S01]  /*0f20*/  LOP3.LUT R0, R96, 0x1f, RZ, 0xc0, !PT ;  /* 0x0000001f60007812 */ /* 0x000fe200078ec0ff */
[----:B------:R-:W-:Y:S02]  /*0f30*/  UISETP.NE.AND UP4, UPT, UR21, URZ, UPT ;  /* 0x000000ff1500728c */ /* 0x000fe4000bf85270 */
[----:B--2---:R-:W-:-:S09]  /*0f40*/  UISETP.EQ.U32.AND UP0, UPT, UR33, 0x1, UPT ;  /* 0x000000012100788c */ /* 0x004fd2000bf02070 */
[----:B------:R-:W-:Y:S05]  /*0f50*/  BRA.U !UP0, `(.L_x_16) ;  /* 0x0000000108087547 */ /* 0x000fea000b800000 */
[----:B-1-34-:R-:W-:Y:S01]  /*0f60*/  UCGABAR_ARV ;  /* 0x00000000000079c7 */ /* 0x01afe20008000000 */
[----:B------:R-:W-:Y:S05]  /*0f70*/  BRA `(.L_x_17) ;  /* 0x0000000000047947 */ /* 0x000fea0003800000 */
.L_x_16:
[----:B-1-34-:R-:W-:Y:S01]  /*0f80*/  NOP ;  /* 0x0000000000007918 */ /* 0x01afe20000000000 */
.L_x_17:
[----:B------:R-:W1:Y:S01]  /*0f90*/  S2UR UR8, SR_CTAID.X ;  /* 0x00000000000879c3 */ /* 0x000e620000002500 */
[----:B------:R-:W-:-:S05]  /*0fa0*/  CS2R.32 R3, SR_CgaSize ;  /* 0x0000000000037805 */ /* 0x000fca0000008a00 */
[----:B------:R-:W-:-:S05]  /*0fb0*/  IMAD R3, R3, -0xa0, RZ ;  /* 0xffffff6003037824 */ /* 0x000fca00078e02ff */
[----:B------:R-:W-:-:S14]  /*0fc0*/  R2UR UR4, R3 ;  /* 0x00000000030472ca */ /* 0x000fdc00000e0000 */
[----:B------:R-:W2:Y:S01]  /*0fd0*/  LDCU UR4, c[0x0][UR4+0x2b0] ;  /* 0x00005600040477ac */ /* 0x000ea20008000800 */
[----:B------:R-:W-:-:S05]  /*0fe0*/  CS2R.32 R3, SR_CgaSize ;  /* 0x0000000000037805 */ /* 0x000fca0000008a00 */
[----:B------:R-:W-:-:S05]  /*0ff0*/  IMAD R3, R3, -0xa0, RZ ;  /* 0xffffff6003037824 */ /* 0x000fca00078e02ff */
[----:B------:R-:W-:-:S14]  /*1000*/  R2UR UR5, R3 ;  /* 0x00000000030572ca */ /* 0x000fdc00000e0000 */
[----:B------:R-:W3:Y:S01]  /*1010*/  LDCU UR5, c[0x0][UR5+0x2b4] ;  /* 0x00005680050577ac */ /* 0x000ee20008000800 */
[----:B------:R-:W4:Y:S01]  /*1020*/  S2UR UR9, SR_CTAID.Y ;  /* 0x00000000000979c3 */ /* 0x000f220000002600 */
[----:B------:R-:W-:-:S05]  /*1030*/  CS2R.32 R3, SR_CgaSize ;  /* 0x0000000000037805 */ /* 0x000fca0000008a00 */
[----:B------:R-:W-:-:S05]  /*1040*/  IMAD R3, R3, -0xa0, RZ ;  /* 0xffffff6003037824 */ /* 0x000fca00078e02ff */
[----:B------:R-:W-:-:S14]  /*1050*/  R2UR UR59, R3 ;  /* 0x00000000033b72ca */ /* 0x000fdc00000e0000 */
[----:B------:R-:W3:Y:S01]  /*1060*/  LDCU UR59, c[0x0][UR59+0x2a0] ;  /* 0x000054003b3b77ac */ /* 0x000ee20008000800 */
[----:B------:R-:W3:Y:S01]  /*1070*/  LDCU UR28, c[0x0][0xb24] ;  /* 0x00016480ff1c77ac */ /* 0x000ee20008000800 */
[----:B------:R-:W3:Y:S01]  /*1080*/  S2UR UR6, SR_CgaCtaId ;  /* 0x00000000000679c3 */ /* 0x000ee20000008800 */
[----:B------:R-:W-:-:S05]  /*1090*/  CS2R.32 R3, SR_CgaSize ;  /* 0x0000000000037805 */ /* 0x000fca0000008a00 */
[----:B------:R-:W-:-:S05]  /*10a0*/  IMAD R3, R3, -0xa0, RZ ;  /* 0xffffff6003037824 */ /* 0x000fca00078e02ff */
[----:B------:R-:W-:-:S14]  /*10b0*/  R2UR UR60, R3 ;  /* 0x00000000033c72ca */ /* 0x000fdc00000e0000 */
[----:B------:R-:W3:Y:S01]  /*10c0*/  LDCU UR60, c[0x0][UR60+0x2a4] ;  /* 0x000054803c3c77ac */ /* 0x000ee20008000800 */
[----:B------:R-:W-:Y:S01]  /*10d0*/  UMOV UR27, 0x1111 ;  /* 0x00001111001b7882 */ /* 0x000fe20000000000 */
[----:B------:R-:W-:Y:S01]  /*10e0*/  UMOV UR26, 0xf ;  /* 0x0000000f001a7882 */ /* 0x000fe20000000000 */
[----:B------:R-:W3:Y:S01]  /*10f0*/  LDCU UR42, c[0x0][0xb24] ;  /* 0x00016480ff2a77ac */ /* 0x000ee20008000800 */
[----:B-1----:R-:W-:Y:S01]  /*1100*/  I2FP.F32.U32 R3, UR8 ;  /* 0x0000000800037c45 */ /* 0x002fe20008201000 */
[----:B------:R-:W1:Y:S01]  /*1110*/  S2UR UR36, SR_CTAID.Z ;  /* 0x00000000002479c3 */ /* 0x000e620000002700 */
[----:B------:R-:W1:Y:S03]  /*1120*/  LDCU UR29, c[0x0][0xb30] ;  /* 0x00016600ff1d77ac */ /* 0x000e660008000800 */
[----:B--2---:R-:W-:Y:S01]  /*1130*/  FMUL R3, R3, UR4 ;  /* 0x0000000403037c20 */ /* 0x004fe20008400000 */
[----:B------:R-:W-:Y:S01]  /*1140*/  UISETP.NE.AND UP6, UPT, UR21, 0x2, UPT ;  /* 0x000000021500788c */ /* 0x000fe2000bfc5270 */
[----:B----4-:R-:W-:Y:S01]  /*1150*/  I2FP.F32.U32 R2, UR9 ;  /* 0x0000000900027c45 */ /* 0x010fe20008201000 */
[----:B---3--:R-:W-:-:S03]  /*1160*/  UISETP.GE.AND UP5, UPT, UR28, 0x1, UPT ;  /* 0x000000011c00788c */ /* 0x008fc6000bfa6270 */
[----:B------:R-:W2:Y:S01]  /*1170*/  F2I.U32.TRUNC.NTZ R3, R3 ;  /* 0x0000000300037305 */ /* 0x000ea2000020f000 */
[----:B------:R-:W-:Y:S01]  /*1180*/  UMOV UR16, UR8 ;  /* 0x0000000800107c82 */ /* 0x000fe20008000000 */
[----:B------:R-:W-:Y:S01]  /*1190*/  FMUL R2, R2, UR5 ;  /* 0x0000000502027c20 */ /* 0x000fe20008400000 */
[----:B------:R-:W-:Y:S01]  /*11a0*/  UMOV UR20, UR9 ;  /* 0x0000000900147c82 */ /* 0x000fe20008000000 */
[----:B------:R-:W-:Y:S02]  /*11b0*/  ULOP3.LUT UR49, UR6, 0x3, URZ, 0xc0, !UPT ;  /* 0x0000000306317892 */ /* 0x000fe4000f8ec0ff */
[----:B------:R-:W-:Y:S02]  /*11c0*/  ULOP3.LUT UR4, UR6, 0xc, URZ, 0xc0, !UPT ;  /* 0x0000000c06047892 */ /* 0x000fe4000f8ec0ff */
[----:B------:R-:W3:Y:S01]  /*11d0*/  F2I.U32.TRUNC.NTZ R2, R2 ;  /* 0x0000000200027305 */ /* 0x000ee2000020f000 */
[----:B------:R-:W-:Y:S02]  /*11e0*/  USHF.R.U32.HI UR32, URZ, 0x2, UR6 ;  /* 0x00000002ff207899 */ /* 0x000fe40008011606 */
[----:B------:R-:W-:-:S02]  /*11f0*/  USHF.L.U32 UR31, UR6, 0x8, URZ ;  /* 0x00000008061f7899 */ /* 0x000fc400080006ff */
[----:B------:R-:W-:Y:S02]  /*1200*/  USHF.L.U32 UR30, UR6, 0xb, URZ ;  /* 0x0000000b061e7899 */ /* 0x000fe400080006ff */
[----:B------:R-:W-:Y:S01]  /*1210*/  UISETP.GT.U32.AND UP1, UPT, UR49, 0xffff, UPT ;  /* 0x0000ffff3100788c */ /* 0x000fe2000bf24070 */
[----:B--2---:R-:W-:Y:S01]  /*1220*/  R2UR UR7, R3 ;  /* 0x00000000030772ca */ /* 0x004fe200000e0000 */
[----:B------:R-:W-:Y:S02]  /*1230*/  UISETP.GT.U32.AND UP0, UPT, UR4, 0xffff, UPT ;  /* 0x0000ffff0400788c */ /* 0x000fe4000bf04070 */
[----:B------:R-:W-:Y:S02]  /*1240*/  USEL UR5, UR49, 0xffff, !UP1 ;  /* 0x0000ffff31057887 */ /* 0x000fe4000c800000 */
[----:B------:R-:W-:Y:S01]  /*1250*/  USEL UR4, UR4, 0xffff, !UP0 ;  /* 0x0000ffff04047887 */ /* 0x000fe2000c000000 */
[----:B---3--:R-:W-:Y:S01]  /*1260*/  R2UR UR6, R2 ;  /* 0x00000000020672ca */ /* 0x008fe200000e0000 */
[----:B------:R-:W-:Y:S01]  /*1270*/  ULOP3.LUT UR5, UR5, 0xffff, URZ, 0xc0, !UPT ;  /* 0x0000ffff05057892 */ /* 0x000fe2000f8ec0ff */
[----:B------:R-:W-:Y:S01]  /*1280*/  PRMT R2, RZ, 0x7610, R2 ;  /* 0x00007610ff027816 */ /* 0x000fe20000000002 */
[----:B------:R-:W-:-:S02]  /*1290*/  ULOP3.LUT UR4, UR4, 0xffff, URZ, 0xc0, !UPT ;  /* 0x0000ffff04047892 */ /* 0x000fc4000f8ec0ff */
[----:B------:R-:W-:Y:S02]  /*12a0*/  USHF.L.U32 UR27, UR27, UR5, URZ ;  /* 0x000000051b1b7299 */ /* 0x000fe400080006ff */
[----:B------:R-:W-:Y:S02]  /*12b0*/  USHF.L.U32 UR26, UR26, UR4, URZ ;  /* 0x000000041a1a7299 */ /* 0x000fe400080006ff */
[----:B------:R-:W-:Y:S02]  /*12c0*/  UIADD3 UR5, UPT, UPT, -UR7, URZ, URZ ;  /* 0x000000ff07057290 */ /* 0x000fe4000fffe1ff */
[----:B------:R-:W-:Y:S02]  /*12d0*/  ULOP3.LUT UR31, UR31, 0xc00, URZ, 0xc0, !UPT ;  /* 0x00000c001f1f7892 */ /* 0x000fe4000f8ec0ff */
[----:B------:R-:W-:Y:S02]  /*12e0*/  UIADD3 UR4, UPT, UPT, -UR6, URZ, URZ ;  /* 0x000000ff06047290 */ /* 0x000fe4000fffe1ff */
[----:B------:R-:W-:-:S02]  /*12f0*/  ULOP3.LUT UR30, UR30, 0x1800, URZ, 0xc0, !UPT ;  /* 0x000018001e1e7892 */ /* 0x000fc4000f8ec0ff */
[----:B------:R-:W-:Y:S02]  /*1300*/  UIMAD UR59, UR59, UR5, UR8 ;  /* 0x000000053b3b72a4 */ /* 0x000fe4000f8e0208 */
[----:B------:R-:W-:Y:S01]  /*1310*/  UIMAD UR60, UR60, UR4, UR9 ;  /* 0x000000043c3c72a4 */ /* 0x000fe2000f8e0209 */
[----:B-1----:R-:W-:Y:S11]  /*1320*/  BRA.U UP4, `(.L_x_18) ;  /* 0x0000000104c47547 */ /* 0x002ff6000b800000 */
[----:B------:R-:W-:Y:S02]  /*1330*/  UISETP.NE.AND UP0, UPT, UR60, URZ, UPT ;  /* 0x000000ff3c00728c */ /* 0x000fe4000bf05270 */
[----:B------:R-:W-:Y:S02]  /*1340*/  UISETP.NE.AND UP2, UPT, UR60, 0x1, UPT ;  /* 0x000000013c00788c */ /* 0x000fe4000bf45270 */
[----:B------:R-:W-:Y:S02]  /*1350*/  UISETP.NE.AND UP1, UPT, UR59, URZ, UP0 ;  /* 0x000000ff3b00728c */ /* 0x000fe40008725270 */
[----:B------:R-:W-:Y:S02]  /*1360*/  USEL UR6, URZ, 0x2, UP0 ;  /* 0x00000002ff067887 */ /* 0x000fe40008000000 */
[----:B------:R-:W-:Y:S02]  /*1370*/  USEL UR9, URZ, 0x1, UP1 ;  /* 0x00000001ff097887 */ /* 0x000fe40008800000 */
[----:B------:R-:W-:-:S02]  /*1380*/  UISETP.NE.AND UP1, UPT, UR60, 0x2, UPT ;  /* 0x000000023c00788c */ /* 0x000fc4000bf25270 */
[----:B------:R-:W-:Y:S02]  /*1390*/  USEL UR12, URZ, 0x4, UP0 ;  /* 0x00000004ff0c7887 */ /* 0x000fe40008000000 */
[----:B------:R-:W-:Y:S02]  /*13a0*/  USEL UR17, URZ, 0x8, UP0 ;  /* 0x00000008ff117887 */ /* 0x000fe40008000000 */
[----:B------:R-:W-:Y:S02]  /*13b0*/  UISETP.NE.AND UP0, UPT, UR60, 0x3, UPT ;  /* 0x000000033c00788c */ /* 0x000fe4000bf05270 */
[----:B------:R-:W-:Y:S02]  /*13c0*/  USEL UR4, URZ, 0x100, UP1 ;  /* 0x00000100ff047887 */ /* 0x000fe40008800000 */
[----:B------:R-:W-:Y:S02]  /*13d0*/  USEL UR10, URZ, 0x200, UP1 ;  /* 0x00000200ff0a7887 */ /* 0x000fe40008800000 */
[----:B------:R-:W-:-:S02]  /*13e0*/  USEL UR14, URZ, 0x400, UP1 ;  /* 0x00000400ff0e7887 */ /* 0x000fc40008800000 */
[----:B------:R-:W-:Y:S02]  /*13f0*/  USEL UR19, URZ, 0x800, UP1 ;  /* 0x00000800ff137887 */ /* 0x000fe40008800000 */
[----:B------:R-:W-:Y:S02]  /*1400*/  USEL UR5, URZ, 0x10, UP2 ;  /* 0x00000010ff057887 */ /* 0x000fe40009000000 */
[----:B------:R-:W-:Y:S02]  /*1410*/  UISETP.NE.AND UP1, UPT, UR59, URZ, UPT ;  /* 0x000000ff3b00728c */ /* 0x000fe4000bf25270 */
[----:B------:R-:W-:Y:S02]  /*1420*/  USEL UR7, URZ, 0x1000, UP0 ;  /* 0x00001000ff077887 */ /* 0x000fe40008000000 */
[----:B------:R-:W-:Y:S02]  /*1430*/  USEL UR11, URZ, 0x2000, UP0 ;  /* 0x00002000ff0b7887 */ /* 0x000fe40008000000 */
[----:B------:R-:W-:-:S02]  /*1440*/  USEL UR15, URZ, 0x4000, UP0 ;  /* 0x00004000ff0f7887 */ /* 0x000fc40008000000 */
[----:B------:R-:W-:Y:S02]  /*1450*/  USEL UR22, URZ, 0x8000, UP0 ;  /* 0x00008000ff167887 */ /* 0x000fe40008000000 */
[----:B------:R-:W-:Y:S02]  /*1460*/  UISETP.NE.AND UP0, UPT, UR59, 0x1, UPT ;  /* 0x000000013b00788c */ /* 0x000fe4000bf05270 */
[----:B------:R-:W-:Y:S02]  /*1470*/  USEL UR5, UR5, 0x10, UP1 ;  /* 0x0000001005057887 */ /* 0x000fe40008800000 */
[----:B------:R-:W-:Y:S02]  /*1480*/  USEL UR4, UR4, 0x100, UP1 ;  /* 0x0000010004047887 */ /* 0x000fe40008800000 */
[----:B------:R-:W-:Y:S02]  /*1490*/  USEL UR8, URZ, 0x20, UP2 ;  /* 0x00000020ff087887 */ /* 0x000fe40009000000 */
[----:B------:R-:W-:-:S02]  /*14a0*/  USEL UR7, UR7, 0x1000, UP1 ;  /* 0x0000100007077887 */ /* 0x000fc40008800000 */
[----:B------:R-:W-:Y:S02]  /*14b0*/  USEL UR6, UR6, 0x2, UP0 ;  /* 0x0000000206067887 */ /* 0x000fe40008000000 */
[----:B------:R-:W-:Y:S02]  /*14c0*/  UIADD3 UR4, UPT, UPT, UR4, UR5, UR9 ;  /* 0x0000000504047290 */ /* 0x000fe4000fffe009 */
[----:B------:R-:W-:Y:S02]  /*14d0*/  UISETP.NE.AND UP1, UPT, UR59, 0x2, UPT ;  /* 0x000000023b00788c */ /* 0x000fe4000bf25270 */
[----:B------:R-:W-:Y:S02]  /*14e0*/  USEL UR8, UR8, 0x20, UP0 ;  /* 0x0000002008087887 */ /* 0x000fe40008000000 */
[----:B------:R-:W-:Y:S02]  /*14f0*/  USEL UR5, UR10, 0x200, UP0 ;  /* 0x000002000a057887 */ /* 0x000fe40008000000 */
[----:B------:R-:W-:-:S02]  /*1500*/  UIADD3 UR4, UPT, UPT, UR6, UR7, UR4 ;  /* 0x0000000706047290 */ /* 0x000fc4000fffe004 */
[----:B------:R-:W-:Y:S02]  /*1510*/  USEL UR13, URZ, 0x40, UP2 ;  /* 0x00000040ff0d7887 */ /* 0x000fe40009000000 */
[----:B------:R-:W-:Y:S02]  /*1520*/  USEL UR9, UR11, 0x2000, UP0 ;  /* 0x000020000b097887 */ /* 0x000fe40008000000 */
[----:B------:R-:W-:Y:S02]  /*1530*/  USEL UR7, UR12, 0x4, UP1 ;  /* 0x000000040c077887 */ /* 0x000fe40008800000 */
[----:B------:R-:W-:Y:S02]  /*1540*/  UIADD3 UR4, UPT, UPT, UR5, UR8, UR4 ;  /* 0x0000000805047290 */ /* 0x000fe4000fffe004 */
[----:B------:R-:W-:Y:S02]  /*1550*/  UISETP.NE.AND UP0, UPT, UR59, 0x3, UPT ;  /* 0x000000033b00788c */ /* 0x000fe4000bf05270 */
[----:B------:R-:W-:-:S02]  /*1560*/  USEL UR6, UR13, 0x40, UP1 ;  /* 0x000000400d067887 */ /* 0x000fc40008800000 */
[----:B------:R-:W-:Y:S02]  /*1570*/  USEL UR5, UR14, 0x400, UP1 ;  /* 0x000004000e057887 */ /* 0x000fe40008800000 */
[----:B------:R-:W-:Y:S02]  /*1580*/  UIADD3 UR4, UPT, UPT, UR7, UR9, UR4 ;  /* 0x0000000907047290 */ /* 0x000fe4000fffe004 */
[----:B------:R-:W-:Y:S02]  /*1590*/  USEL UR18, URZ, 0x80, UP2 ;  /* 0x00000080ff127887 */ /* 0x000fe40009000000 */
[----:B------:R-:W-:Y:S02]  /*15a0*/  USEL UR9, UR15, 0x4000, UP1 ;  /* 0x000040000f097887 */ /* 0x000fe40008800000 */
[----:B------:R-:W-:Y:S02]  /*15b0*/  USEL UR8, UR17, 0x8, UP0 ;  /* 0x0000000811087887 */ /* 0x000fe40008000000 */
[----:B------:R-:W-:-:S02]  /*15c0*/  UIADD3 UR4, UPT, UPT, UR5, UR6, UR4 ;  /* 0x0000000605047290 */ /* 0x000fc4000fffe004 */
[----:B------:R-:W-:Y:S02]  /*15d0*/  USEL UR7, UR18, 0x80, UP0 ;  /* 0x0000008012077887 */ /* 0x000fe40008000000 */
[----:B------:R-:W-:Y:S02]  /*15e0*/  USEL UR6, UR19, 0x800, UP0 ;  /* 0x0000080013067887 */ /* 0x000fe40008000000 */
[----:B------:R-:W-:Y:S02]  /*15f0*/  UIADD3 UR4, UPT, UPT, UR8, UR9, UR4 ;  /* 0x0000000908047290 */ /* 0x000fe4000fffe004 */
[----:B------:R-:W-:Y:S02]  /*1600*/  USEL UR5, UR22, 0x8000, UP0 ;  /* 0x0000800016057887 */ /* 0x000fe40008000000 */
[----:B------:R-:W-:-:S04]  /*1610*/  UIADD3 UR4, UPT, UPT, UR6, UR7, UR4 ;  /* 0x0000000706047290 */ /* 0x000fc8000fffe004 */
[----:B------:R-:W-:-:S06]  /*1620*/  UIADD3 UR4, UPT, UPT, UR4, UR5, URZ ;  /* 0x0000000504047290 */ /* 0x000fcc000fffe0ff */
[----:B------:R-:W-:Y:S02]  /*1630*/  MOV R2, UR4 ;  /* 0x0000000400027c02 */ /* 0x000fe40008000f00 */
.L_x_18:
[----:B------:R-:W-:Y:S05]  /*1640*/  BRA.U !UP5, `(.L_x_19) ;  /* 0x000000010dd47547 */ /* 0x000fea000b800000 */
[----:B------:R-:W1:Y:S01]  /*1650*/  LDCU.128 UR12, c[0x0][0xb10] ;  /* 0x00016200ff0c77ac */ /* 0x000e620008000c00 */
[----:B------:R-:W2:Y:S01]  /*1660*/  LDCU UR6, c[0x0][0x370] ;  /* 0x00006e00ff0677ac */ /* 0x000ea20008000800 */
[----:B------:R-:W3:Y:S01]  /*1670*/  LDCU UR5, c[0x0][0x374] ;  /* 0x00006e80ff0577ac */ /* 0x000ee20008000800 */
[----:B------:R-:W4:Y:S01]  /*1680*/  LDCU UR17, c[0x0][0xb0c] ;  /* 0x00016180ff1177ac */ /* 0x000f220008000800 */
[----:B------:R-:W4:Y:S01]  /*1690*/  LDCU UR7, c[0x0][0xb20] ;  /* 0x00016400ff0777ac */ /* 0x000f220008000800 */
[----:B------:R-:W4:Y:S01]  /*16a0*/  LDCU.64 UR8, c[0x0][0xb28] ;  /* 0x00016500ff0877ac */ /* 0x000f220008000a00 */
[----:B-1----:R-:W-:Y:S02]  /*16b0*/  UISETP.NE.AND UP0, UPT, UR14, 0x1, UPT ;  /* 0x000000010e00788c */ /* 0x002fe4000bf05270 */
[----:B---3--:R-:W-:Y:S02]  /*16c0*/  UIMAD.WIDE.U32 UR10, UR5, UR15, URZ ;  /* 0x0000000f050a72a5 */ /* 0x008fe4000f8e00ff */
[----:B--2---:R-:W-:-:S02]  /*16d0*/  UIMAD.WIDE.U32 UR22, UR6, UR12, URZ ;  /* 0x0000000c061672a5 */ /* 0x004fc4000f8e00ff */
[----:B----4-:R-:W-:Y:S02]  /*16e0*/  UISETP.NE.AND UP1, UPT, UR17, 0x1, UPT ;  /* 0x000000011100788c */ /* 0x010fe4000bf25270 */
[----:B------:R-:W-:Y:S01]  /*16f0*/  UISETP.NE.AND UP2, UPT, UR28, 0x1, UPT ;  /* 0x000000011c00788c */ /* 0x000fe2000bf45270 */
[----:B------:R-:W-:Y:S02]  /*1700*/  UMOV UR10, UR11 ;  /* 0x0000000b000a7c82 */ /* 0x000fe40008000000 */
[----:B------:R-:W-:Y:S01]  /*1710*/  UMOV UR22, UR23 ;  /* 0x0000001700167c82 */ /* 0x000fe20008000000 */
[----:B------:R-:W-:Y:S02]  /*1720*/  @UP0 USHF.R.U32.HI UR5, URZ, UR7, UR10 ;  /* 0x00000007ff050299 */ /* 0x000fe4000801160a */
[----:B------:R-:W-:Y:S02]  /*1730*/  UIMAD.WIDE.U32 UR24, UR20, UR15, URZ ;  /* 0x0000000f141872a5 */ /* 0x000fe4000f8e00ff */
[----:B------:R-:W-:-:S02]  /*1740*/  UIMAD.WIDE.U32 UR10, UR5, UR8, URZ ;  /* 0x00000008050a72a5 */ /* 0x000fc4000f8e00ff */
[----:B------:R-:W-:Y:S02]  /*1750*/  @UP1 USHF.R.U32.HI UR6, URZ, UR13, UR22 ;  /* 0x0000000dff061299 */ /* 0x000fe40008011616 */
[----:B------:R-:W-:Y:S02]  /*1760*/  UIMAD.WIDE.U32 UR18, UR16, UR12, URZ ;  /* 0x0000000c101272a5 */ /* 0x000fe4000f8e00ff */
[----:B------:R-:W-:Y:S01]  /*1770*/  UIMAD.WIDE.U32 UR22, UR6, UR8, URZ ;  /* 0x00000008061672a5 */ /* 0x000fe2000f8e00ff */
[----:B------:R-:W-:Y:S01]  /*1780*/  UMOV UR4, UR25 ;  /* 0x0000001900047c82 */ /* 0x000fe20008000000 */
[----:B------:R-:W-:Y:S01]  /*1790*/  UMOV UR10, UR11 ;  /* 0x0000000b000a7c82 */ /* 0x000fe20008000000 */
[----:B------:R-:W-:Y:S02]  /*17a0*/  USHF.R.U32.HI UR4, URZ, UR7, UR4 ;  /* 0x00000007ff047299 */ /* 0x000fe40008011604 */
[----:B------:R-:W-:Y:S01]  /*17b0*/  @UP2 USHF.R.U32.HI UR5, URZ, UR9, UR10 ;  /* 0x00000009ff052299 */ /* 0x000fe2000801160a */
[----:B------:R-:W-:Y:S01]  /*17c0*/  UMOV UR18, UR19 ;  /* 0x0000001300127c82 */ /* 0x000fe20008000000 */
[----:B------:R-:W-:Y:S01]  /*17d0*/  UMOV UR22, UR23 ;  /* 0x0000001700167c82 */ /* 0x000fe20008000000 */
[----:B------:R-:W-:-:S02]  /*17e0*/  USHF.R.U32.HI UR13, URZ, UR13, UR18 ;  /* 0x0000000dff0d7299 */ /* 0x000fc40008011612 */
[----:B------:R-:W-:Y:S02]  /*17f0*/  USEL UR4, UR20, UR4, !UP0 ;  /* 0x0000000414047287 */ /* 0x000fe4000c000000 */
[----:B------:R-:W-:Y:S02]  /*1800*/  @UP2 USHF.R.U32.HI UR6, URZ, UR9, UR22 ;  /* 0x00000009ff062299 */ /* 0x000fe40008011616 */
[----:B------:R-:W-:Y:S02]  /*1810*/  UIMAD UR7, UR5, UR28, URZ ;  /* 0x0000001c050772a4 */ /* 0x000fe4000f8e02ff */
[----:B------:R-:W-:Y:S02]  /*1820*/  USEL UR5, UR16, UR13, !UP1 ;  /* 0x0000000d10057287 */ /* 0x000fe4000c800000 */
[----:B------:R-:W-:Y:S02]  /*1830*/  UIMAD UR12, UR6, UR28, URZ ;  /* 0x0000001c060c72a4 */ /* 0x000fe4000f8e02ff */
[----:B------:R-:W-:-:S02]  /*1840*/  UISETP.GE.AND UP0, UPT, UR4, UR7, UPT ;  /* 0x000000070400728c */ /* 0x000fc4000bf06270 */
[----:B------:R-:W-:Y:S02]  /*1850*/  UIMAD.WIDE.U32 UR10, UR4, UR8, URZ ;  /* 0x00000008040a72a5 */ /* 0x000fe4000f8e00ff */
[----:B------:R-:W-:Y:S02]  /*1860*/  UISETP.GE.OR UP0, UPT, UR5, UR12, UP0 ;  /* 0x0000000c0500728c */ /* 0x000fe40008706670 */
[----:B------:R-:W-:Y:S02]  /*1870*/  UIMAD.WIDE.U32 UR12, UR5, UR8, URZ ;  /* 0x00000008050c72a5 */ /* 0x000fe4000f8e00ff */
[----:B------:R-:W-:Y:S01]  /*1880*/  UIADD3 UR10, UPT, UPT, -UR4, URZ, URZ ;  /* 0x000000ff040a7290 */ /* 0x000fe2000fffe1ff */
[----:B------:R-:W-:Y:S01]  /*1890*/  UMOV UR8, UR11 ;  /* 0x0000000b00087c82 */ /* 0x000fe20008000000 */
[----:B------:R-:W-:Y:S02]  /*18a0*/  UIADD3 UR11, UPT, UPT, -UR5, URZ, URZ ;  /* 0x000000ff050b7290 */ /* 0x000fe4000fffe1ff */
[----:B------:R-:W-:-:S03]  /*18b0*/  USHF.R.U32.HI UR8, URZ, UR9, UR8 ;  /* 0x00000009ff087299 */ /* 0x000fc60008011608 */
[----:B------:R-:W-:Y:S01]  /*18c0*/  @!UP0 UMOV UR7, UR13 ;  /* 0x0000000d00078c82 */ /* 0x000fe20008000000 */
[----:B------:R-:W-:Y:S02]  /*18d0*/  UIMAD UR20, UR14, UR10, UR20 ;  /* 0x0000000a0e1472a4 */ /* 0x000fe4000f8e0214 */
[----:B------:R-:W-:Y:S02]  /*18e0*/  USEL UR8, UR4, UR8, !UP2 ;  /* 0x0000000804087287 */ /* 0x000fe4000d000000 */
[----:B------:R-:W-:Y:S02]  /*18f0*/  @!UP0 USHF.R.U32.HI UR7, URZ, UR9, UR7 ;  /* 0x00000009ff078299 */ /* 0x000fe40008011607 */
[----:B------:R-:W-:Y:S02]  /*1900*/  UIADD3 UR9, UPT, UPT, -UR8, URZ, URZ ;  /* 0x000000ff08097290 */ /* 0x000fe4000fffe1ff */
[----:B------:R-:W-:Y:S02]  /*1910*/  @!UP0 USEL UR7, UR5, UR7, !UP2 ;  /* 0x0000000705078287 */ /* 0x000fe4000d000000 */
[----:B------:R-:W-:-:S02]  /*1920*/  UIMAD UR9, UR28, UR9, UR4 ;  /* 0x000000091c0972a4 */ /* 0x000fc4000f8e0204 */
[----:B------:R-:W-:Y:S02]  /*1930*/  @!UP0 UIADD3 UR8, UPT, UPT, UR8, -UR7, URZ ;  /* 0x8000000708088290 */ /* 0x000fe4000fffe0ff */
[----:B------:R-:W-:Y:S02]  /*1940*/  @!UP0 UIMAD UR6, UR9, UR6, UR7 ;  /* 0x00000006090682a4 */ /* 0x000fe4000f8e0207 */
[----:B------:R-:W-:Y:S02]  /*1950*/  @!UP0 UIMAD UR4, UR8, UR28, UR5 ;  /* 0x0000001c080482a4 */ /* 0x000fe4000f8e0205 */
[----:B------:R-:W-:Y:S02]  /*1960*/  UIMAD UR16, UR17, UR11, UR16 ;  /* 0x0000000b111072a4 */ /* 0x000fe4000f8e0210 */
[----:B------:R-:W-:Y:S01]  /*1970*/  UIMAD UR20, UR4, UR14, UR20 ;  /* 0x0000000e041472a4 */ /* 0x000fe2000f8e0214 */
[----:B------:R-:W-:Y:S02]  /*1980*/  @!UP0 UMOV UR5, UR6 ;  /* 0x0000000600058c82 */ /* 0x000fe40008000000 */
[----:B------:R-:W-:-:S12]  /*1990*/  UIMAD UR16, UR5, UR17, UR16 ;  /* 0x00000011051072a4 */ /* 0x000fd8000f8e0210 */
.L_x_19:
[----:B------:R-:W-:-:S09]  /*19a0*/  UISETP.NE.AND UP0, UPT, UR29, 0x1, UPT ;  /* 0x000000011d00788c */ /* 0x000fd2000bf05270 */
[----:B------:R-:W-:Y:S05]  /*19b0*/  BRA.U UP0, `(.L_x_20) ;  /* 0x0000000100447547 */ /* 0x000fea000b800000 */
[----:B------:R-:W1:Y:S01]  /*19c0*/  LDCU.128 UR8, c[0x0][0xb10] ;  /* 0x00016200ff0877ac */ /* 0x000e620008000c00 */
[----:B------:R-:W2:Y:S01]  /*19d0*/  LDCU UR12, c[0x0][0xb0c] ;  /* 0x00016180ff0c77ac */ /* 0x000ea20008000800 */
[----:B------:R-:W3:Y:S01]  /*19e0*/  LDCU UR13, c[0x0][0xb20] ;  /* 0x00016400ff0d77ac */ /* 0x000ee20008000800 */
[----:B-1----:R-:W-:Y:S02]  /*19f0*/  UIMAD.WIDE.U32 UR6, UR16, UR8, URZ ;  /* 0x00000008100672a5 */ /* 0x002fe4000f8e00ff */
[----:B------:R-:W-:Y:S02]  /*1a00*/  UIMAD.WIDE.U32 UR4, UR20, UR11, URZ ;  /* 0x0000000b140472a5 */ /* 0x000fe4000f8e00ff */
[----:B--2---:R-:W-:Y:S02]  /*1a10*/  UISETP.NE.AND UP1, UPT, UR12, 0x1, UPT ;  /* 0x000000010c00788c */ /* 0x004fe4000bf25270 */
[----:B------:R-:W-:Y:S01]  /*1a20*/  UISETP.NE.AND UP0, UPT, UR10, 0x1, UPT ;  /* 0x000000010a00788c */ /* 0x000fe2000bf05270 */
[----:B------:R-:W-:-:S02]  /*1a30*/  UMOV UR6, UR7 ;  /* 0x0000000700067c82 */ /* 0x000fc40008000000 */
[----:B------:R-:W-:Y:S01]  /*1a40*/  UMOV UR4, UR5 ;  /* 0x0000000500047c82 */ /* 0x000fe20008000000 */
[----:B------:R-:W-:Y:S02]  /*1a50*/  USHF.R.U32.HI UR6, URZ, UR9, UR6 ;  /* 0x00000009ff067299 */ /* 0x000fe40008011606 */
[----:B---3--:R-:W-:Y:S02]  /*1a60*/  USHF.R.U32.HI UR4, URZ, UR13, UR4 ;  /* 0x0000000dff047299 */ /* 0x008fe40008011604 */
[----:B------:R-:W-:Y:S02]  /*1a70*/  USEL UR5, UR16, UR6, !UP1 ;  /* 0x0000000610057287 */ /* 0x000fe4000c800000 */
[----:B------:R-:W-:-:S04]  /*1a80*/  USEL UR4, UR20, UR4, !UP0 ;  /* 0x0000000414047287 */ /* 0x000fc8000c000000 */
[----:B------:R-:W-:Y:S02]  /*1a90*/  UIADD3 UR6, UPT, UPT, UR5, -UR4, URZ ;  /* 0x8000000405067290 */ /* 0x000fe4000fffe0ff */
[----:B------:R-:W-:Y:S02]  /*1aa0*/  UIADD3 UR4, UPT, UPT, -UR5, UR4, URZ ;  /* 0x0000000405047290 */ /* 0x000fe4000fffe1ff */
[----:B------:R-:W-:Y:S02]  /*1ab0*/  UIMAD UR20, UR6, UR10, UR20 ;  /* 0x0000000a061472a4 */ /* 0x000fe4000f8e0214 */
[----:B------:R-:W-:-:S12]  /*1ac0*/  UIMAD UR16, UR4, UR12, UR16 ;  /* 0x0000000c041072a4 */ /* 0x000fd8000f8e0210 */
.L_x_20:
[----:B------:R-:W-:-:S09]  /*1ad0*/  UISETP.EQ.U32.AND UP0, UPT, UR33, 0x1, UPT ;  /* 0x000000012100788c */ /* 0x000fd2000bf02070 */
[----:B------:R-:W-:Y:S05]  /*1ae0*/  BRA.U !UP0, `(.L_x_21) ;  /* 0x00000001080c7547 */ /* 0x000fea000b800000 */
[----:B------:R-:W-:Y:S01]  /*1af0*/  UCGABAR_WAIT ;  /* 0x0000000000007dc7 */ /* 0x000fe20008000000 */
[----:B------:R-:W-:Y:S01]  /*1b00*/  CCTL.IVALL ;  /* 0x00000000ff00798f */ /* 0x000fe20002000000 */
[----:B------:R-:W-:Y:S05]  /*1b10*/  BRA `(.L_x_22) ;  /* 0x0000000000047947 */ /* 0x000fea0003800000 */
.L_x_21:
[----:B------:R-:W-:Y:S06]  /*1b20*/  BAR.SYNC.DEFER_BLOCKING 0x0 ;  /* 0x0000000000007b1d */ /* 0x000fec0000010000 */
.L_x_22:
[----:B------:R-:W-:Y:S05]  /*1b30*/  BRA.U UP6, `(.L_x_23) ;  /* 0x0000001906987547 */ /* 0x000fea000b800000 */
[----:B------:R-:W1:Y:S01]  /*1b40*/  LDCU UR7, c[0x0][0x38c] ;  /* 0x00007180ff0777ac */ /* 0x000e620008000800 */
[----:B------:R-:W2:Y:S01]  /*1b50*/  S2UR UR9, SR_CgaCtaId ;  /* 0x00000000000979c3 */ /* 0x000ea20000008800 */
[----:B------:R-:W-:Y:S01]  /*1b60*/  PLOP3.LUT P1, PT, PT, PT, UP3, 0x80, 0x8 ;  /* 0x000000000008781c */ /* 0x000fe20003f2f038 */
[----:B------:R-:W-:Y:S01]  /*1b70*/  IMAD.MOV.U32 R12, RZ, RZ, 0x1 ;  /* 0x00000001ff0c7424 */ /* 0x000fe200078e00ff */
[----:B------:R-:W-:Y:S01]  /*1b80*/  UMOV UR8, 0x400 ;  /* 0x0000040000087882 */ /* 0x000fe20000000000 */
[----:B------:R-:W-:Y:S01]  /*1b90*/  UISETP.NE.AND UP1, UPT, UR21, URZ, UPT ;  /* 0x000000ff1500728c */ /* 0x000fe2000bf25270 */
[----:B------:R-:W-:Y:S01]  /*1ba0*/  ISETP.EQ.OR P2, PT, R0, RZ, P3 ;  /* 0x000000ff0000720c */ /* 0x000fe20001f42670 */
[----:B------:R-:W-:Y:S01]  /*1bb0*/  USHF.L.U32 UR5, UR32, 0x4, URZ ;  /* 0x0000000420057899 */ /* 0x000fe200080006ff */
[----:B------:R-:W-:Y:S02]  /*1bc0*/  PLOP3.LUT P1, PT, P1, PT, PT, 0x8, 0x80 ;  /* 0x000000000080781c */ /* 0x000fe40000f2e170 */
[----:B------:R-:W-:Y:S01]  /*1bd0*/  CS2R R10, SRZ ;  /* 0x00000000000a7805 */ /* 0x000fe2000001ff00 */
[----:B------:R-:W-:Y:S01]  /*1be0*/  IMAD.MOV.U32 R9, RZ, RZ, RZ ;  /* 0x000000ffff097224 */ /* 0x000fe200078e00ff */
[----:B------:R-:W3:Y:S01]  /*1bf0*/  LDCU UR43, c[0x0][0x370] ;  /* 0x00006e00ff2b77ac */ /* 0x000ee20008000800 */
[----:B------:R-:W-:Y:S01]  /*1c00*/  IMAD.MOV.U32 R8, RZ, RZ, 0x1 ;  /* 0x00000001ff087424 */ /* 0x000fe200078e00ff */
[----:B------:R-:W-:Y:S01]  /*1c10*/  USEL UR25, UR38, 0x2, UP1 ;  /* 0x0000000226197887 */ /* 0x000fe20008800000 */
[----:B------:R-:W4:Y:S01]  /*1c20*/  LDCU.64 UR28, c[0x0][0x348] ;  /* 0x00006900ff1c77ac */ /* 0x000f220008000a00 */
[----:B-1----:R-:W-:-:S02]  /*1c30*/  UIADD3 UR6, UPT, UPT, UR7, 0x3f, URZ ;  /* 0x0000003f07067890 */ /* 0x002fc4000fffe0ff */
[----:B------:R-:W-:Y:S02]  /*1c40*/  UIADD3 UR48, UPT, UPT, UR7, 0x7e, URZ ;  /* 0x0000007e07307890 */ /* 0x000fe4000fffe0ff */
[----:B------:R-:W-:Y:S02]  /*1c50*/  USHF.R.S32.HI UR4, URZ, 0x1f, UR6 ;  /* 0x0000001fff047899 */ /* 0x000fe40008011406 */
[----:B--2---:R-:W-:Y:S02]  /*1c60*/  ULEA UR21, UR9, UR8, 0x18 ;  /* 0x0000000809157291 */ /* 0x004fe4000f8ec0ff */
[----:B------:R-:W-:Y:S02]  /*1c70*/  ULEA.HI UR4, UR4, UR6, URZ, 0x6 ;  /* 0x0000000604047291 */ /* 0x000fe4000f8f30ff */
[----:B------:R-:W-:Y:S02]  /*1c80*/  UIADD3 UR6, UPT, UPT, UR7, -0x1, URZ ;  /* 0xffffffff07067890 */ /* 0x000fe4000fffe0ff */
[----:B------:R-:W-:-:S02]  /*1c90*/  USHF.R.S32.HI UR45, URZ, 0x6, UR4 ;  /* 0x00000006ff2d7899 */ /* 0x000fc40008011404 */
[----:B------:R-:W-:Y:S02]  /*1ca0*/  UISETP.GE.U32.AND UP2, UPT, UR6, -0x7f, UPT ;  /* 0xffffff810600788c */ /* 0x000fe4000bf46070 */
[----:B------:R-:W-:Y:S01]  /*1cb0*/  UISETP.LT.U32.AND UP0, UPT, UR45, 0x11, UPT ;  /* 0x000000112d00788c */ /* 0x000fe2000bf01070 */
[----:B------:R-:W1:Y:S03]  /*1cc0*/  LDCU UR41, c[0x0][0x374] ;  /* 0x00006e80ff2977ac */ /* 0x000e660008000800 */
[----:B------:R-:W-:Y:S02]  /*1cd0*/  USEL UR44, UR45, 0x11, UP0 ;  /* 0x000000112d2c7887 */ /* 0x000fe40008000000 */
[----:B------:R-:W-:Y:S02]  /*1ce0*/  ULOP3.LUT UR46, UR5, 0x30, URZ, 0xe2, !UPT ;  /* 0x00000030052e7892 */ /* 0x000fe4000f8ee2ff */
[----:B------:R-:W-:-:S02]  /*1cf0*/  UIADD3 UR24, UPT, UPT, UR44, -0x1, URZ ;  /* 0xffffffff2c187890 */ /* 0x000fc4000fffe0ff */
[----:B------:R-:W-:Y:S02]  /*1d00*/  @UP2 UIADD3 UR24, UPT, UPT, UR44, URZ, URZ ;  /* 0x000000ff2c182290 */ /* 0x000fe4000fffe0ff */
[----:B------:R-:W-:Y:S02]  /*1d10*/  UIADD3 UR38, UPT, UPT, UR21, 0x4400, UR31 ;  /* 0x0000440015267890 */ /* 0x000fe4000fffe01f */
[----:B------:R-:W-:Y:S02]  /*1d20*/  UIADD3 UR37, UPT, UPT, UR21, 0x15400, UR30 ;  /* 0x0001540015257890 */ /* 0x000fe4000fffe01e */
[----:B------:R-:W-:Y:S02]  /*1d30*/  UIADD3 UR47, UPT, UPT, UR45, -UR44, URZ ;  /* 0x8000002c2d2f7290 */ /* 0x000fe4000fffe0ff */
[----:B------:R-:W-:Y:S01]  /*1d40*/  UIADD3 UR24, UPT, UPT, UR24, 0x1, URZ ;  /* 0x0000000118187890 */ /* 0x000fe2000fffe0ff */
[----:B-1-34-:R-:W-:-:S11]  /*1d50*/  UMOV UR7, URZ ;  /* 0x000000ff00077c82 */ /* 0x01afd60008000000 */
.L_x_43:
[----:B-1----:R-:W1:Y:S02]  /*1d60*/  S2UR UR4, SR_CgaCtaId ;  /* 0x00000000000479c3 */ /* 0x002e640000008800 */
[----:B-1----:R-:W-:-:S09]  /*1d70*/  UISETP.NE.AND UP0, UPT, UR4, URZ, UPT ;  /* 0x000000ff0400728c */ /* 0x002fd2000bf05270 */
[----:B------:R-:W-:Y:S05]  /*1d80*/  BRA.U UP0, `(.L_x_24) ;  /* 0x0000000100287547 */ /* 0x000fea000b800000 */
[----:B------:R-:W-:Y:S02]  /*1d90*/  LEA R0, R9, UR21, 0x3 ;  /* 0x0000001509007c11 */ /* 0x000fe4000f8e18ff */
[----:B------:R-:W-:-:S04]  /*1da0*/  SHF.L.U32 R3, R8, 0x1f, RZ ;  /* 0x0000001f08037819 */ /* 0x000fc800000006ff */
[----:B------:R-:W1:Y:S02]  /*1db0*/  SYNCS.PHASECHK.TRANS64.TRYWAIT P0, [R0+URZ+0x1b0], R3 ;  /* 0x0001b003000075a7 */ /* 0x000e6400080011ff */
[----:B-1----:R-:W-:Y:S05]  /*1dc0*/  @!P0 BRA `(.L_x_25) ;  /* 0x0000006400848947 */ /* 0x002fea0003800000 */
.L_x_126:
[----:B------:R2:W-:Y:S01]  /*1dd0*/  SYNCS.ARRIVE.TRANS64.A1T0 RZ, [R0+URZ+0x1a0], RZ ;  /* 0x0001a0ff00ff79a7 */ /* 0x0005e200081000ff */
[----:B------:R-:W-:-:S05]  /*1de0*/  VIADD R9, R9, 0x1 ;  /* 0x0000000109097836 */ /* 0x000fca0000000000 */
[----:B------:R-:W-:-:S04]  /*1df0*/  ISETP.NE.AND P0, PT, R9, 0x2, PT ;  /* 0x000000020900780c */ /* 0x000fc80003f05270 */
[----:B-1----:R-:W-:Y:S02]  /*1e00*/  SEL R3, RZ, 0x1, P0 ;  /* 0x00000001ff037807 */ /* 0x002fe40000000000 */
[----:B------:R-:W-:Y:S02]  /*1e10*/  SEL R9, R9, RZ, P0 ;  /* 0x000000ff09097207 */ /* 0x000fe40000000000 */
[----:B------:R-:W-:-:S07]  /*1e20*/  LOP3.LUT R8, R8, R3, RZ, 0x3c, !PT ;  /* 0x0000000308087212 */ /* 0x000fce00078e3cff */
.L_x_24:
[----:B------:R-:W-:Y:S01]  /*1e30*/  ULEA UR4, UR7, UR21, 0x3 ;  /* 0x0000001507047291 */ /* 0x000fe2000f8e18ff */
[----:B--2---:R-:W-:Y:S01]  /*1e40*/  SHF.L.U32 R0, R12, 0x1f, RZ ;  /* 0x0000001f0c007819 */ /* 0x004fe200000006ff */
[----:B------:R-:W-:Y:S02]  /*1e50*/  UISETP.GE.U32.AND UP0, UPT, UR48, 0x7f, UPT ;  /* 0x0000007f3000788c */ /* 0x000fe4000bf06070 */
[----:B------:R-:W-:Y:S02]  /*1e60*/  ULEA UR11, UR20, UR49, 0x2 ;  /* 0x00000031140b7291 */ /* 0x000fe4000f8e10ff */
[----:B------:R-:W-:Y:S02]  /*1e70*/  ULEA UR35, UR16, UR46, 0x6 ;  /* 0x0000002e10237291 */ /* 0x000fe4000f8e30ff */
[----:B------:R-:W-:Y:S01]  /*1e80*/  USHF.L.U32 UR11, UR11, 0x5, URZ ;  /* 0x000000050b0b7899 */ /* 0x000fe200080006ff */
[----:B------:R1:W2:Y:S01]  /*1e90*/  SYNCS.PHASECHK.TRANS64.TRYWAIT P0, [UR4+0x88], R0 ;  /* 0x00008800ff0075a7 */ /* 0x0002a20008001104 */
[----:B------:R-:W-:Y:S01]  /*1ea0*/  UMOV UR6, URZ ;  /* 0x000000ff00067c82 */ /* 0x000fe20008000000 */
[----:B------:R-:W-:Y:S09]  /*1eb0*/  BRA.U !UP0, `(.L_x_26) ;  /* 0x0000000108c07547 */ /* 0x000ff2000b800000 */
[----:B------:R-:W-:Y:S01]  /*1ec0*/  UMOV UR13, URZ ;  /* 0x000000ff000d7c82 */ /* 0x000fe20008000000 */
[----:B------:R-:W-:-:S05]  /*1ed0*/  UMOV UR4, UR7 ;  /* 0x0000000700047c82 */ /* 0x000fca0008000000 */
.L_x_32:
[----:B------:R-:W-:Y:S01]  /*1ee0*/  ULEA UR33, UR4, UR21, 0x3 ;  /* 0x0000001504217291 */ /* 0x000fe2000f8e18ff */
[----:B--2---:R-:W-:Y:S01]  /*1ef0*/  @!P3 MOV R2, 0x3000 ;  /* 0x000030000002b802 */ /* 0x004fe20000000f00 */
[----:B--2-4-:R-:W-:Y:S10]  /*1f00*/  @P0 BRA `(.L_x_27) ;  /* 0x00000000000c0947 */ /* 0x014ff40003800000 */
[----:B------:R-:W-:-:S04]  /*1f10*/  SHF.L.U32 R3, R12, 0x1f, RZ ;  /* 0x0000001f0c037819 */ /* 0x000fc800000006ff */
[----:B------:R-:W2:Y:S02]  /*1f20*/  SYNCS.PHASECHK.TRANS64.TRYWAIT P0, [UR33+0x88], R3 ;  /* 0x00008803ff0075a7 */ /* 0x000ea40008001121 */
[----:B--2---:R-:W-:Y:S05]  /*1f30*/  @!P0 BRA `(.L_x_28) ;  /* 0x00000064003c8947 */ /* 0x004fea0003800000 */
.L_x_27:
[----:B------:R2:W-:Y:S01]  /*1f40*/  @!P3 SYNCS.ARRIVE.TRANS64 RZ, [UR33], R2 ;  /* 0x00000002ffffb9a7 */ /* 0x0005e20008000021 */
[----:B------:R-:W-:-:S04]  /*1f50*/  ULOP3.LUT UR5, UR25, 0x2, URZ, 0xfc, !UPT ;  /* 0x0000000219057892 */ /* 0x000fc8000f8efcff */
[----:B------:R-:W-:-:S09]  /*1f60*/  UISETP.NE.AND UP0, UPT, UR5, 0x2, UPT ;  /* 0x000000020500788c */ /* 0x000fd2000bf05270 */
[----:B------:R-:W-:Y:S05]  /*1f70*/  BRA.U UP0, `(.L_x_29) ;  /* 0x0000000100047547 */ /* 0x000fea000b800000 */
[----:B------:R-:W-:Y:S05]  /*1f80*/  BPT.TRAP 0x1 ;  /* 0x000000040000795c */ /* 0x000fea0000300000 */
.L_x_29:
[----:B------:R-:W-:Y:S04]  /*1f90*/  BSSY.RECONVERGENT B0, `(.L_x_30) ;  /* 0x0000003000007945 */ /* 0x000fe80003800200 */
[----:B------:R-:W-:Y:S05]  /*1fa0*/  @P2 BRA `(.L_x_31) ;  /* 0x0000000000042947 */ /* 0x000fea0003800000 */
[----:B------:R-:W-:Y:S05]  /*1fb0*/  BPT.TRAP 0x1 ;  /* 0x000000040000795c */ /* 0x000fea0000300000 */
.L_x_31:
[----:B------:R-:W-:Y:S05]  /*1fc0*/  BSYNC.RECONVERGENT B0 ;  /* 0x0000000000007941 */ /* 0x000fea0003800200 */
.L_x_30:
[----:B------:R-:W-:Y:S02]  /*1fd0*/  UIADD3 UR5, UPT, UPT, UR4, 0x1, URZ ;  /* 0x0000000104057890 */ /* 0x000fe4000fffe0ff */
[----:B------:R-:W-:Y:S02]  /*1fe0*/  ULEA UR32, UR4, UR31, 0xc ;  /* 0x0000001f04207291 */ /* 0x000fe4000f8e60ff */
[----:B------:R-:W-:Y:S02]  /*1ff0*/  UISETP.NE.AND UP0, UPT, UR5, 0x11, UPT ;  /* 0x000000110500788c */ /* 0x000fe4000bf05270 */
[----:B------:R-:W-:Y:S02]  /*2000*/  ULEA UR8, UR4, UR30, 0xd ;  /* 0x0000001e04087291 */ /* 0x000fe4000f8e68ff */
[----:B------:R-:W-:Y:S02]  /*2010*/  USEL UR6, URZ, 0x1, UP0 ;  /* 0x00000001ff067887 */ /* 0x000fe40008000000 */
[----:B------:R-:W-:-:S02]  /*2020*/  USEL UR7, UR5, URZ, UP0 ;  /* 0x000000ff05077287 */ /* 0x000fc40008000000 */
[----:B------:R-:W-:Y:S02]  /*2030*/  UIADD3 UR4, UP0, UPT, UR28, 0x180, URZ ;  /* 0x000001801c047890 */ /* 0x000fe4000ff1e0ff */
[----:B------:R-:W-:Y:S01]  /*2040*/  ULEA UR5, UR7, UR21, 0x3 ;  /* 0x0000001507057291 */ /* 0x000fe2000f8e18ff */
[----:B------:R-:W-:Y:S01]  /*2050*/  LOP3.LUT R12, R12, UR6, RZ, 0x3c, !PT ;  /* 0x000000060c0c7c12 */ /* 0x000fe2000f8e3cff */
[----:B------:R-:W-:Y:S02]  /*2060*/  USHF.L.U32 UR34, UR13, 0x6, URZ ;  /* 0x000000060d227899 */ /* 0x000fe400080006ff */
[----:B------:R-:W-:Y:S01]  /*2070*/  UIADD3 UR13, UPT, UPT, UR13, 0x1, URZ ;  /* 0x000000010d0d7890 */ /* 0x000fe2000fffe0ff */
[----:B-1----:R-:W-:Y:S01]  /*2080*/  SHF.L.U32 R0, R12, 0x1f, RZ ;  /* 0x0000001f0c007819 */ /* 0x002fe200000006ff */
[----:B------:R-:W-:Y:S02]  /*2090*/  UIADD3 UR14, UP1, UPT, UR28, 0x80, URZ ;  /* 0x000000801c0e7890 */ /* 0x000fe4000ff3e0ff */
[----:B------:R-:W-:Y:S01]  /*20a0*/  UIADD3 UR32, UPT, UPT, UR21, 0x4400, UR32 ;  /* 0x0000440015207890 */ /* 0x000fe2000fffe020 */
[----:B------:R3:W4:Y:S01]  /*20b0*/  SYNCS.PHASECHK.TRANS64.TRYWAIT P0, [UR5+0x88], R0 ;  /* 0x00008800ff0075a7 */ /* 0x0007220008001105 */
[----:B------:R-:W-:-:S02]  /*20c0*/  UIADD3.X UR5, UPT, UPT, URZ, UR29, URZ, UP0, !UPT ;  /* 0x0000001dff057290 */ /* 0x000fc400087fe4ff */
[----:B------:R-:W-:Y:S02]  /*20d0*/  UISETP.NE.AND UP0, UPT, UR13, UR24, UPT ;  /* 0x000000180d00728c */ /* 0x000fe4000bf05270 */
[----:B------:R-:W-:Y:S02]  /*20e0*/  UIADD3.X UR15, UPT, UPT, URZ, UR29, URZ, UP1, !UPT ;  /* 0x0000001dff0f7290 */ /* 0x000fe40008ffe4ff */
[----:B------:R-:W-:Y:S02]  /*20f0*/  UPRMT UR16, URZ, 0x5410, UR27 ;  /* 0x00005410ff107896 */ /* 0x000fe4000800001b */
[----:B------:R-:W-:Y:S02]  /*2100*/  UIADD3 UR8, UPT, UPT, UR21, 0x15400, UR8 ;  /* 0x0001540015087890 */ /* 0x000fe4000fffe008 */
[----:B------:R-:W-:Y:S01]  /*2110*/  UPRMT UR6, URZ, 0x5410, UR26 ;  /* 0x00005410ff067896 */ /* 0x000fe2000800001a */
[----:B------:R-:W-:Y:S01]  /*2120*/  UMOV UR18, 0x0 ;  /* 0x0000000000127882 */ /* 0x000fe20000000000 */
[----:B------:R-:W-:Y:S01]  /*2130*/  UMOV UR19, 0x10000000 ;  /* 0x1000000000137882 */ /* 0x000fe20000000000 */
[----:B------:R-:W-:Y:S01]  /*2140*/  UMOV UR12, UR36 ;  /* 0x00000024000c7c82 */ /* 0x000fe20008000000 */
[----:B------:R-:W-:Y:S01]  /*2150*/  UMOV UR9, UR33 ;  /* 0x0000002100097c82 */ /* 0x000fe20008000000 */
[----:B------:R-:W-:Y:S01]  /*2160*/  UMOV UR10, UR34 ;  /* 0x00000022000a7c82 */ /* 0x000fe20008000000 */
[----:B------:R-:W-:Y:S03]  /*2170*/  UTMALDG.3D.MULTICAST [UR32], [UR14], UR16, desc[UR18] ;  /* 0x000012200e0073b4 */ /* 0x000fe60008011810 */
[----:B------:R1:W-:Y:S02]  /*2180*/  UTMALDG.3D.MULTICAST [UR8], [UR4], UR6, desc[UR18] ;  /* 0x00001208040073b4 */ /* 0x0003e40008011806 */
[----:B-1----:R-:W-:Y:S01]  /*2190*/  UMOV UR6, UR24 ;  /* 0x0000001800067c82 */ /* 0x002fe20008000000 */
[----:B------:R-:W-:Y:S01]  /*21a0*/  UMOV UR4, UR7 ;  /* 0x0000000700047c82 */ /* 0x000fe20008000000 */
[----:B---3--:R-:W-:Y:S05]  /*21b0*/  BRA.U UP0, `(.L_x_32) ;  /* 0xfffffffd00487547 */ /* 0x008fea000b83ffff */
.L_x_26:
[----:B------:R-:W-:Y:S01]  /*21c0*/  ULEA UR4, UR7, UR21, 0x3 ;  /* 0x0000001507047291 */ /* 0x000fe2000f8e18ff */
[----:B-1----:R-:W-:Y:S01]  /*21d0*/  SHF.L.U32 R0, R12, 0x1f, RZ ;  /* 0x0000001f0c007819 */ /* 0x002fe200000006ff */
[----:B------:R-:W-:Y:S01]  /*21e0*/  @!P1 SYNCS.ARRIVE.TRANS64.A1T0 RZ, [UR21+0x138], RZ ;  /* 0x000138ffffff99a7 */ /* 0x000fe20008100015 */
[----:B------:R-:W-:-:S06]  /*21f0*/  UISETP.GT.AND UP0, UPT, UR45, UR44, UPT ;  /* 0x0000002c2d00728c */ /* 0x000fcc000bf04270 */
[----:B--2-4-:R1:W2:Y:S03]  /*2200*/  SYNCS.PHASECHK.TRANS64.TRYWAIT P0, [UR4+0x88], R0 ;  /* 0x00008800ff0075a7 */ /* 0x0142a60008001104 */
[----:B------:R-:W-:Y:S05]  /*2210*/  BRA.U !UP0, `(.L_x_33) ;  /* 0x0000000108bc7547 */ /* 0x000fea000b800000 */
[----:B------:R-:W-:Y:S01]  /*2220*/  UIADD3 UR13, UPT, UPT, UR47, UR6, URZ ;  /* 0x000000062f0d7290 */ /* 0x000fe2000fffe0ff */
[----:B------:R-:W-:-:S11]  /*2230*/  UMOV UR4, UR7 ;  /* 0x0000000700047c82 */ /* 0x000fd60008000000 */
.L_x_39:
[----:B------:R-:W-:Y:S01]  /*2240*/  ULEA UR17, UR4, UR21, 0x3 ;  /* 0x0000001504117291 */ /* 0x000fe2000f8e18ff */
[----:B--2---:R-:W-:Y:S01]  /*2250*/  @!P3 MOV R2, 0x3000 ;  /* 0x000030000002b802 */ /* 0x004fe20000000f00 */
[----:B--2-4-:R-:W-:Y:S10]  /*2260*/  @P0 BRA `(.L_x_34) ;  /* 0x00000000000c0947 */ /* 0x014ff40003800000 */
[----:B------:R-:W-:-:S04]  /*2270*/  SHF.L.U32 R3, R12, 0x1f, RZ ;  /* 0x0000001f0c037819 */ /* 0x000fc800000006ff */
[----:B------:R-:W2:Y:S02]  /*2280*/  SYNCS.PHASECHK.TRANS64.TRYWAIT P0, [UR17+0x88], R3 ;  /* 0x00008803ff0075a7 */ /* 0x000ea40008001111 */
[----:B--2---:R-:W-:Y:S05]  /*2290*/  @!P0 BRA `(.L_x_35) ;  /* 0x00000060007c8947 */ /* 0x004fea0003800000 */
.L_x_34:
[----:B------:R2:W-:Y:S01]  /*22a0*/  @!P3 SYNCS.ARRIVE.TRANS64 RZ, [UR17], R2 ;  /* 0x00000002ffffb9a7 */ /* 0x0005e20008000011 */
[----:B------:R-:W-:-:S04]  /*22b0*/  ULOP3.LUT UR5, UR25, 0x2, URZ, 0xfc, !UPT ;  /* 0x0000000219057892 */ /* 0x000fc8000f8efcff */
[----:B------:R-:W-:-:S09]  /*22c0*/  UISETP.NE.AND UP0, UPT, UR5, 0x2, UPT ;  /* 0x000000020500788c */ /* 0x000fd2000bf05270 */
[----:B------:R-:W-:Y:S05]  /*22d0*/  BRA.U UP0, `(.L_x_36) ;  /* 0x0000000100047547 */ /* 0x000fea000b800000 */
[----:B------:R-:W-:Y:S05]  /*22e0*/  BPT.TRAP 0x1 ;  /* 0x000000040000795c */ /* 0x000fea0000300000 */
.L_x_36:
[----:B------:R-:W-:Y:S04]  /*22f0*/  BSSY.RECONVERGENT B0, `(.L_x_37) ;  /* 0x0000003000007945 */ /* 0x000fe80003800200 */
[----:B------:R-:W-:Y:S05]  /*2300*/  @P2 BRA `(.L_x_38) ;  /* 0x0000000000042947 */ /* 0x000fea0003800000 */
[----:B------:R-:W-:Y:S05]  /*2310*/  BPT.TRAP 0x1 ;  /* 0x000000040000795c */ /* 0x000fea0000300000 */
.L_x_38:
[----:B------:R-:W-:Y:S05]  /*2320*/  BSYNC.RECONVERGENT B0 ;  /* 0x0000000000007941 */ /* 0x000fea0003800200 */
.L_x_37:
[----:B------:R-:W-:Y:S02]  /*2330*/  UIADD3 UR5, UPT, UPT, UR4, 0x1, URZ ;  /* 0x0000000104057890 */ /* 0x000fe4000fffe0ff */
[----:B------:R-:W-:Y:S02]  /*2340*/  UIADD3 UR14, UP1, UPT, UR28, 0x80, URZ ;  /* 0x000000801c0e7890 */ /* 0x000fe4000ff3e0ff */
[----:B------:R-:W-:Y:S02]  /*2350*/  UISETP.NE.AND UP0, UPT, UR5, 0x11, UPT ;  /* 0x000000110500788c */ /* 0x000fe4000bf05270 */
[----:B------:R-:W-:Y:S02]  /*2360*/  ULEA UR16, UR4, UR38, 0xc ;  /* 0x0000002604107291 */ /* 0x000fe4000f8e60ff */
[----:B------:R-:W-:Y:S02]  /*2370*/  USEL UR8, URZ, 0x1, UP0 ;  /* 0x00000001ff087887 */ /* 0x000fe40008000000 */
[----:B------:R-:W-:-:S02]  /*2380*/  USEL UR7, UR5, URZ, UP0 ;  /* 0x000000ff05077287 */ /* 0x000fc40008000000 */
[----:B------:R-:W-:Y:S02]  /*2390*/  UIADD3 UR22, UP0, UPT, UR28, 0x180, URZ ;  /* 0x000001801c167890 */ /* 0x000fe4000ff1e0ff */
[----:B------:R-:W-:Y:S01]  /*23a0*/  ULEA UR5, UR7, UR21, 0x3 ;  /* 0x0000001507057291 */ /* 0x000fe2000f8e18ff */
[----:B------:R-:W-:Y:S01]  /*23b0*/  LOP3.LUT R12, R12, UR8, RZ, 0x3c, !PT ;  /* 0x000000080c0c7c12 */ /* 0x000fe2000f8e3cff */
[----:B------:R-:W-:Y:S02]  /*23c0*/  ULEA UR8, UR4, UR37, 0xd ;  /* 0x0000002504087291 */ /* 0x000fe4000f8e68ff */
[----:B------:R-:W-:Y:S01]  /*23d0*/  USHF.L.U32 UR18, UR6, 0x6, URZ ;  /* 0x0000000606127899 */ /* 0x000fe200080006ff */
[----:B-1----:R-:W-:Y:S01]  /*23e0*/  SHF.L.U32 R0, R12, 0x1f, RZ ;  /* 0x0000001f0c007819 */ /* 0x002fe200000006ff */
[----:B------:R-:W-:Y:S02]  /*23f0*/  UPRMT UR4, URZ, 0x5410, UR27 ;  /* 0x00005410ff047896 */ /* 0x000fe4000800001b */
[----:B------:R-:W-:Y:S01]  /*2400*/  UIADD3.X UR15, UPT, UPT, URZ, UR29, URZ, UP1, !UPT ;  /* 0x0000001dff0f7290 */ /* 0x000fe20008ffe4ff */
[----:B------:R3:W4:Y:S01]  /*2410*/  SYNCS.PHASECHK.TRANS64.TRYWAIT P0, [UR5+0x88], R0 ;  /* 0x00008800ff0075a7 */ /* 0x0007220008001105 */
[----:B------:R-:W-:-:S02]  /*2420*/  UPRMT UR5, URZ, 0x5410, UR26 ;  /* 0x00005410ff057896 */ /* 0x000fc4000800001a */
[----:B------:R-:W-:Y:S01]  /*2430*/  UIADD3.X UR23, UPT, UPT, URZ, UR29, URZ, UP0, !UPT ;  /* 0x0000001dff177290 */ /* 0x000fe200087fe4ff */
[----:B------:R-:W-:Y:S01]  /*2440*/  UMOV UR32, 0x0 ;  /* 0x0000000000207882 */ /* 0x000fe20000000000 */
[----:B------:R-:W-:Y:S01]  /*2450*/  UMOV UR33, 0x10000000 ;  /* 0x1000000000217882 */ /* 0x000fe20000000000 */
[----:B------:R-:W-:Y:S01]  /*2460*/  UMOV UR19, UR35 ;  /* 0x0000002300137c82 */ /* 0x000fe20008000000 */
[----:B------:R-:W-:Y:S01]  /*2470*/  UMOV UR20, UR36 ;  /* 0x0000002400147c82 */ /* 0x000fe20008000000 */
[----:B------:R-:W-:Y:S01]  /*2480*/  UMOV UR12, UR36 ;  /* 0x00000024000c7c82 */ /* 0x000fe20008000000 */
[----:B------:R-:W-:Y:S01]  /*2490*/  UMOV UR9, UR17 ;  /* 0x0000001100097c82 */ /* 0x000fe20008000000 */
[----:B------:R-:W-:Y:S01]  /*24a0*/  UMOV UR10, UR18 ;  /* 0x00000012000a7c82 */ /* 0x000fe20008000000 */
[----:B------:R1:W-:Y:S01]  /*24b0*/  UTMALDG.3D.MULTICAST [UR16], [UR14], UR4, desc[UR32] ;  /* 0x000020100e0073b4 */ /* 0x0003e20008011804 */
[----:B------:R-:W-:-:S04]  /*24c0*/  UIADD3 UR6, UPT, UPT, UR6, 0x1, URZ ;  /* 0x0000000106067890 */ /* 0x000fc8000fffe0ff */
[----:B------:R-:W-:Y:S01]  /*24d0*/  UISETP.NE.AND UP0, UPT, UR6, UR13, UPT ;  /* 0x0000000d0600728c */ /* 0x000fe2000bf05270 */
[----:B------:R3:W-:Y:S01]  /*24e0*/  UTMALDG.3D.MULTICAST [UR8], [UR22], UR5, desc[UR32] ;  /* 0x00002008160073b4 */ /* 0x0007e20008011805 */
[----:B-1----:R-:W-:-:S07]  /*24f0*/  UMOV UR4, UR7 ;  /* 0x0000000700047c82 */ /* 0x002fce0008000000 */
[----:B---3--:R-:W-:Y:S05]  /*2500*/  BRA.U UP0, `(.L_x_39) ;  /* 0xfffffffd004c7547 */ /* 0x008fea000b83ffff */
.L_x_33:
[C---:B------:R-:W-:Y:S01]  /*2510*/  LEA R3, R11.reuse, UR21, 0x3 ;  /* 0x000000150b037c11 */ /* 0x040fe2000f8e18ff */
[----:B------:R-:W-:Y:S01]  /*2520*/  NOP ;  /* 0x0000000000007918 */ /* 0x000fe20000000000 */
[----:B-1----:R-:W-:Y:S02]  /*2530*/  SHF.L.U32 R0, R10, 0x1f, RZ ;  /* 0x0000001f0a007819 */ /* 0x002fe400000006ff */
[----:B------:R-:W-:Y:S02]  /*2540*/  LEA R5, R11, UR21, 0x4 ;  /* 0x000000150b057c11 */ /* 0x000fe4000f8e20ff */
[----:B--2-4-:R-:W1:Y:S02]  /*2550*/  SYNCS.PHASECHK.TRANS64.TRYWAIT P0, [R3+URZ+0x140], R0 ;  /* 0x00014000030075a7 */ /* 0x014e6400080011ff */
[----:B-1----:R-:W-:Y:S05]  /*2560*/  @!P0 BRA `(.L_x_40) ;  /* 0x0000005c00e08947 */ /* 0x002fea0003800000 */
.L_x_129:
[----:B------:R-:W2:Y:S01]  /*2570*/  LDS.128 R4, [R5+0x1d0] ;  /* 0x0001d00005047984 */ /* 0x000ea20000000c00 */
[----:B------:R-:W-:Y:S01]  /*2580*/  UISETP.GE.AND UP0, UPT, UR42, 0x1, UPT ;  /* 0x000000012a00788c */ /* 0x000fe2000bf06270 */
[----:B------:R-:W-:Y:S01]  /*2590*/  @!PT LDS RZ, [RZ] ;  /* 0x00000000fffff984 */ /* 0x000fe20000000800 */
[----:B------:R-:W-:Y:S01]  /*25a0*/  @!PT LDS RZ, [RZ] ;  /* 0x00000000fffff984 */ /* 0x000fe20000000800 */
[----:B------:R-:W-:Y:S01]  /*25b0*/  @!PT LDS RZ, [RZ] ;  /* 0x00000000fffff984 */ /* 0x000fe20000000800 */
[----:B------:R-:W-:Y:S01]  /*25c0*/  @!PT LDS RZ, [RZ] ;  /* 0x00000000fffff984 */ /* 0x000fe20000000800 */
[----:B------:R3:W-:Y:S06]  /*25d0*/  MEMBAR.ALL.CTA ;  /* 0x0000000000007992 */ /* 0x0007ec0000008000 */
[----:B---3--:R-:W3:Y:S01]  /*25e0*/  FENCE.VIEW.ASYNC.S ;  /* 0x00000000000073c6 */ /* 0x008ee20000000000 */
[----:B--2---:R-:W-:-:S13]  /*25f0*/  LOP3.LUT P0, RZ, R6, 0x1, RZ, 0xc0, !PT ;  /* 0x0000000106ff7812 */ /* 0x004fda000780c0ff */
[----:B---3--:R-:W-:Y:S01]  /*2600*/  VOTEU.ANY UP1, P0 ;  /* 0x0000000000ff7886 */ /* 0x008fe20000020100 */
[----:B------:R-:W-:-:S13]  /*2610*/  PLOP3.LUT P0, PT, PT, PT, UP1, 0x80, 0x8 ;  /* 0x000000000008781c */ /* 0x000fda0003f0f018 */
[----:B-1----:R-:W-:Y:S02]  /*2620*/  @P0 LOP3.LUT R0, R5, 0xffff, RZ, 0xc0, !PT ;  /* 0x0000ffff05000812 */ /* 0x002fe400078ec0ff */
[----:B------:R-:W-:Y:S02]  /*2630*/  @P0 MOV R2, R4 ;  /* 0x0000000400020202 */ /* 0x000fe40000000f00 */
[----:B------:R-:W-:Y:S01]  /*2640*/  @P0 R2UR UR5, R0 ;  /* 0x00000000000502ca */ /* 0x000fe200000e0000 */
[----:B------:R-:W-:Y:S01]  /*2650*/  VIADD R0, R3, 0x150 ;  /* 0x0000015003007836 */ /* 0x000fe20000000000 */
[----:B------:R-:W-:Y:S02]  /*2660*/  @P0 SHF.R.U32.HI R4, RZ, 0x10, R5 ;  /* 0x00000010ff040819 */ /* 0x000fe40000011605 */
[----:B------:R-:W-:Y:S02]  /*2670*/  @P0 R2UR UR6, R2 ;  /* 0x00000000020602ca */ /* 0x000fe400000e0000 */
[----:B------:R-:W-:-:S02]  /*2680*/  PRMT R0, RZ, 0x654, R0 ;  /* 0x00000654ff007816 */ /* 0x000fc40000000000 */
[----:B------:R-:W-:Y:S02]  /*2690*/  @P0 R2UR UR4, R4 ;  /* 0x00000000040402ca */ /* 0x000fe400000e0000 */
[----:B------:R1:W-:Y:S03]  /*26a0*/  SYNCS.ARRIVE.TRANS64.RED.A1T0 RZ, [R0+URZ], RZ ;  /* 0x000000ff00ff79a7 */ /* 0x0003e600081004ff */
[----:B------:R-:W-:-:S04]  /*26b0*/  @UP1 UMOV UR39, UR5 ;  /* 0x0000000500271c82 */ /* 0x000fc80008000000 */
[----:B------:R-:W-:-:S04]  /*26c0*/  @UP1 UMOV UR40, UR6 ;  /* 0x0000000600281c82 */ /* 0x000fc80008000000 */
[----:B------:R-:W-:Y:S01]  /*26d0*/  @UP1 UMOV UR36, UR4 ;  /* 0x0000000400241c82 */ /* 0x000fe20008000000 */
[----:B------:R-:W-:Y:S05]  /*26e0*/  BRA.U !UP0, `(.L_x_41) ;  /* 0x0000000108d47547 */ /* 0x000fea000b800000 */
[----:B------:R-:W2:Y:S01]  /*26f0*/  LDCU.128 UR12, c[0x0][0xb10] ;  /* 0x00016200ff0c77ac */ /* 0x000ea20008000c00 */
[----:B------:R-:W3:Y:S01]  /*2700*/  LDCU UR22, c[0x0][0xb20] ;  /* 0x00016400ff1677ac */ /* 0x000ee20008000800 */
[----:B------:R-:W4:Y:S01]  /*2710*/  LDCU UR20, c[0x0][0xb0c] ;  /* 0x00016180ff1477ac */ /* 0x000f220008000800 */
[----:B------:R-:W1:Y:S01]  /*2720*/  LDCU.64 UR8, c[0x0][0xb28] ;  /* 0x00016500ff0877ac */ /* 0x000e620008000a00 */
[----:B------:R-:W-:Y:S02]  /*2730*/  UISETP.NE.AND UP3, UPT, UR42, 0x1, UPT ;  /* 0x000000012a00788c */ /* 0x000fe4000bf65270 */
[----:B--2---:R-:W-:Y:S02]  /*2740*/  UIMAD.WIDE.U32 UR10, UR41, UR15, URZ ;  /* 0x0000000f290a72a5 */ /* 0x004fe4000f8e00ff */
[----:B------:R-:W-:Y:S02]  /*2750*/  UIMAD.WIDE.U32 UR4, UR43, UR12, URZ ;  /* 0x0000000c2b0472a5 */ /* 0x000fe4000f8e00ff */
[----:B------:R-:W-:-:S02]  /*2760*/  UISETP.NE.AND UP0, UPT, UR14, 0x1, UPT ;  /* 0x000000010e00788c */ /* 0x000fc4000bf05270 */
[----:B------:R-:W-:Y:S01]  /*2770*/  UIMAD.WIDE.U32 UR18, UR39, UR15, URZ ;  /* 0x0000000f271272a5 */ /* 0x000fe2000f8e00ff */
[----:B------:R-:W-:Y:S02]  /*2780*/  UMOV UR10, UR11 ;  /* 0x0000000b000a7c82 */ /* 0x000fe40008000000 */
[----:B------:R-:W-:Y:S01]  /*2790*/  UMOV UR4, UR5 ;  /* 0x0000000500047c82 */ /* 0x000fe20008000000 */
[----:B---3--:R-:W-:Y:S02]  /*27a0*/  USHF.R.U32.HI UR10, URZ, UR22, UR10 ;  /* 0x00000016ff0a7299 */ /* 0x008fe4000801160a */
[----:B----4-:R-:W-:Y:S02]  /*27b0*/  UISETP.NE.AND UP2, UPT, UR20, 0x1, UPT ;  /* 0x000000011400788c */ /* 0x010fe4000bf45270 */
[----:B------:R-:W-:Y:S02]  /*27c0*/  USHF.R.U32.HI UR4, URZ, UR13, UR4 ;  /* 0x0000000dff047299 */ /* 0x000fe40008011604 */
[----:B------:R-:W-:-:S02]  /*27d0*/  USEL UR5, UR41, UR10, !UP0 ;  /* 0x0000000a29057287 */ /* 0x000fc4000c000000 */
[----:B------:R-:W-:Y:S02]  /*27e0*/  USEL UR6, UR43, UR4, !UP2 ;  /* 0x000000042b067287 */ /* 0x000fe4000d000000 */
[----:B-1----:R-:W-:Y:S01]  /*27f0*/  UIMAD.WIDE.U32 UR10, UR5, UR8, URZ ;  /* 0x00000008050a72a5 */ /* 0x002fe2000f8e00ff */
[----:B------:R-:W-:Y:S01]  /*2800*/  UMOV UR4, UR19 ;  /* 0x0000001300047c82 */ /* 0x000fe20008000000 */
[----:B------:R-:W-:Y:S02]  /*2810*/  UIMAD.WIDE.U32 UR16, UR40, UR12, URZ ;  /* 0x0000000c281072a5 */ /* 0x000fe4000f8e00ff */
[----:B------:R-:W-:-:S03]  /*2820*/  UIMAD.WIDE.U32 UR18, UR6, UR8, URZ ;  /* 0x00000008061272a5 */ /* 0x000fc6000f8e00ff */
[----:B------:R-:W-:Y:S01]  /*2830*/  UMOV UR10, UR11 ;  /* 0x0000000b000a7c82 */ /* 0x000fe20008000000 */
[----:B------:R-:W-:Y:S02]  /*2840*/  USHF.R.U32.HI UR4, URZ, UR22, UR4 ;  /* 0x00000016ff047299 */ /* 0x000fe40008011604 */
[----:B------:R-:W-:Y:S01]  /*2850*/  @UP3 USHF.R.U32.HI UR5, URZ, UR9, UR10 ;  /* 0x00000009ff053299 */ /* 0x000fe2000801160a */
[----:B------:R-:W-:Y:S01]  /*2860*/  UMOV UR16, UR17 ;  /* 0x0000001100107c82 */ /* 0x000fe20008000000 */
[----:B------:R-:W-:Y:S01]  /*2870*/  UMOV UR18, UR19 ;  /* 0x0000001300127c82 */ /* 0x000fe20008000000 */
[----:B------:R-:W-:Y:S02]  /*2880*/  USHF.R.U32.HI UR13, URZ, UR13, UR16 ;  /* 0x0000000dff0d7299 */ /* 0x000fe40008011610 */
[----:B------:R-:W-:Y:S02]  /*2890*/  USEL UR4, UR39, UR4, !UP0 ;  /* 0x0000000427047287 */ /* 0x000fe4000c000000 */
[----:B------:R-:W-:-:S02]  /*28a0*/  @UP3 USHF.R.U32.HI UR6, URZ, UR9, UR18 ;  /* 0x00000009ff063299 */ /* 0x000fc40008011612 */
[----:B------:R-:W-:Y:S02]  /*28b0*/  UIMAD UR10, UR42, UR5, URZ ;  /* 0x000000052a0a72a4 */ /* 0x000fe4000f8e02ff */
[----:B------:R-:W-:Y:S02]  /*28c0*/  USEL UR5, UR40, UR13, !UP2 ;  /* 0x0000000d28057287 */ /* 0x000fe4000d000000 */
[----:B------:R-:W-:Y:S02]  /*28d0*/  UIMAD UR12, UR42, UR6, URZ ;  /* 0x000000062a0c72a4 */ /* 0x000fe4000f8e02ff */
[----:B------:R-:W-:Y:S02]  /*28e0*/  UISETP.GE.AND UP0, UPT, UR4, UR10, UPT ;  /* 0x0000000a0400728c */ /* 0x000fe4000bf06270 */
[----:B------:R-:W-:Y:S02]  /*28f0*/  UIMAD.WIDE.U32 UR10, UR4, UR8, URZ ;  /* 0x00000008040a72a5 */ /* 0x000fe4000f8e00ff */
[----:B------:R-:W-:-:S02]  /*2900*/  UISETP.GE.OR UP0, UPT, UR5, UR12, UP0 ;  /* 0x0000000c0500728c */ /* 0x000fc40008706670 */
        /* <DEDUP_REMOVED lines=19> */
.L_x_41:
[----:B------:R-:W2:Y:S02]  /*2a40*/  LDCU UR4, c[0x0][0xb30] ;  /* 0x00016600ff0477ac */ /* 0x000ea40008000800 */
[----:B--2---:R-:W-:-:S09]  /*2a50*/  UISETP.NE.AND UP0, UPT, UR4, 0x1, UPT ;  /* 0x000000010400788c */ /* 0x004fd2000bf05270 */
[----:B------:R-:W-:Y:S05]  /*2a60*/  BRA.U UP0, `(.L_x_42) ;  /* 0x0000000100447547 */ /* 0x000fea000b800000 */
[----:B------:R-:W2:Y:S01]  /*2a70*/  LDCU.128 UR12, c[0x0][0xb10] ;  /* 0x00016200ff0c77ac */ /* 0x000ea20008000c00 */
[----:B------:R-:W3:Y:S01]  /*2a80*/  LDCU UR10, c[0x0][0xb0c] ;  /* 0x00016180ff0a77ac */ /* 0x000ee20008000800 */
[----:B------:R-:W4:Y:S01]  /*2a90*/  LDCU UR6, c[0x0][0xb20] ;  /* 0x00016400ff0677ac */ /* 0x000f220008000800 */
[----:B--2---:R-:W-:Y:S02]  /*2aa0*/  UIMAD.WIDE.U32 UR8, UR40, UR12, URZ ;  /* 0x0000000c280872a5 */ /* 0x004fe4000f8e00ff */
[----:B------:R-:W-:Y:S02]  /*2ab0*/  UIMAD.WIDE.U32 UR4, UR39, UR15, URZ ;  /* 0x0000000f270472a5 */ /* 0x000fe4000f8e00ff */
[----:B---3--:R-:W-:Y:S02]  /*2ac0*/  UISETP.NE.AND UP2, UPT, UR10, 0x1, UPT ;  /* 0x000000010a00788c */ /* 0x008fe4000bf45270 */
[----:B------:R-:W-:Y:S01]  /*2ad0*/  UISETP.NE.AND UP0, UPT, UR14, 0x1, UPT ;  /* 0x000000010e00788c */ /* 0x000fe2000bf05270 */
[----:B------:R-:W-:-:S02]  /*2ae0*/  UMOV UR8, UR9 ;  /* 0x0000000900087c82 */ /* 0x000fc40008000000 */
[----:B------:R-:W-:Y:S01]  /*2af0*/  UMOV UR4, UR5 ;  /* 0x0000000500047c82 */ /* 0x000fe20008000000 */
[----:B------:R-:W-:Y:S02]  /*2b00*/  USHF.R.U32.HI UR13, URZ, UR13, UR8 ;  /* 0x0000000dff0d7299 */ /* 0x000fe40008011608 */
[----:B----4-:R-:W-:Y:S02]  /*2b10*/  USHF.R.U32.HI UR4, URZ, UR6, UR4 ;  /* 0x00000006ff047299 */ /* 0x010fe40008011604 */
[----:B------:R-:W-:Y:S02]  /*2b20*/  USEL UR5, UR40, UR13, !UP2 ;  /* 0x0000000d28057287 */ /* 0x000fe4000d000000 */
[----:B------:R-:W-:-:S04]  /*2b30*/  USEL UR4, UR39, UR4, !UP0 ;  /* 0x0000000427047287 */ /* 0x000fc8000c000000 */
[----:B------:R-:W-:Y:S02]  /*2b40*/  UIADD3 UR6, UPT, UPT, UR5, -UR4, URZ ;  /* 0x8000000405067290 */ /* 0x000fe4000fffe0ff */
[----:B------:R-:W-:Y:S02]  /*2b50*/  UIADD3 UR4, UPT, UPT, -UR5, UR4, URZ ;  /* 0x0000000405047290 */ /* 0x000fe4000fffe1ff */
[----:B------:R-:W-:Y:S02]  /*2b60*/  UIMAD UR39, UR6, UR14, UR39 ;  /* 0x0000000e062772a4 */ /* 0x000fe4000f8e0227 */
[----:B------:R-:W-:-:S12]  /*2b70*/  UIMAD UR40, UR4, UR10, UR40 ;  /* 0x0000000a042872a4 */ /* 0x000fd8000f8e0228 */
.L_x_42:
[----:B------:R-:W-:Y:S01]  /*2b80*/  VIADD R11, R11, 0x1 ;  /* 0x000000010b0b7836 */ /* 0x000fe20000000000 */
[----:B------:R-:W-:Y:S01]  /*2b90*/  PLOP3.LUT P1, PT, PT, PT, PT, 0x80, 0x8 ;  /* 0x000000000008781c */ /* 0x000fe20003f2f070 */
[----:B------:R-:W-:Y:S02]  /*2ba0*/  UIADD3 UR16, UPT, UPT, UR40, UR59, URZ ;  /* 0x0000003b28107290 */ /* 0x000fe4000fffe0ff */
[----:B------:R-:W-:Y:S01]  /*2bb0*/  UIADD3 UR20, UPT, UPT, UR39, UR60, URZ ;  /* 0x0000003c27147290 */ /* 0x000fe2000fffe0ff */
[----:B------:R-:W-:-:S04]  /*2bc0*/  ISETP.NE.AND P0, PT, R11, 0x2, PT ;  /* 0x000000020b00780c */ /* 0x000fc80003f05270 */
[----:B------:R-:W-:Y:S02]  /*2bd0*/  SEL R3, RZ, 0x1, P0 ;  /* 0x00000001ff037807 */ /* 0x000fe40000000000 */
[----:B------:R-:W-:Y:S02]  /*2be0*/  SEL R11, R11, RZ, P0 ;  /* 0x000000ff0b0b7207 */ /* 0x000fe40000000000 */
[----:B------:R-:W-:Y:S01]  /*2bf0*/  LOP3.LUT R10, R10, R3, RZ, 0x3c, !PT ;  /* 0x000000030a0a7212 */ /* 0x000fe200078e3cff */
[----:B------:R-:W-:Y:S06]  /*2c00*/  BRA.U UP1, `(.L_x_43) ;  /* 0xfffffff101547547 */ /* 0x000fec000b83ffff */
[----:B------:R-:W-:Y:S01]  /*2c10*/  UIADD3 UR21, UPT, UPT, UR21, 0x88, URZ ;  /* 0x0000008815157890 */ /* 0x000fe2000fffe0ff */
[----:B------:R-:W-:-:S03]  /*2c20*/  SHF.L.U32 R3, R12, 0x1f, RZ ;  /* 0x0000001f0c037819 */ /* 0x000fc600000006ff */
[----:B------:R-:W-:-:S09]  /*2c30*/  ULEA UR4, UR7, UR21, 0x3 ;  /* 0x0000001507047291 */ /* 0x000fd2000f8e18ff */
[----:B------:R-:W2:Y:S02]  /*2c40*/  SYNCS.PHASECHK.TRANS64.TRYWAIT P0, [UR4], R3 ;  /* 0x00000003ff0075a7 */ /* 0x000ea40008001104 */
[----:B--2---:R-:W-:Y:S05]  /*2c50*/  @!P0 BRA `(.L_x_44) ;  /* 0x0000005800388947 */ /* 0x004fea0003800000 */
.L_x_131:
[----:B------:R-:W-:-:S04]  /*2c60*/  UIADD3 UR4, UPT, UPT, UR7, 0x1, URZ ;  /* 0x0000000107047890 */ /* 0x000fc8000fffe0ff */
[----:B------:R-:W-:-:S04]  /*2c70*/  UISETP.NE.AND UP0, UPT, UR4, 0x11, UPT ;  /* 0x000000110400788c */ /* 0x000fc8000bf05270 */
[----:B------:R-:W-:Y:S02]  /*2c80*/  USEL UR6, URZ, 0x1, UP0 ;  /* 0x00000001ff067887 */ /* 0x000fe40008000000 */
[----:B------:R-:W-:-:S04]  /*2c90*/  USEL UR4, UR4, URZ, UP0 ;  /* 0x000000ff04047287 */ /* 0x000fc80008000000 */
[----:B------:R-:W-:Y:S01]  /*2ca0*/  ULEA UR5, UR4, UR21, 0x3 ;  /* 0x0000001504057291 */ /* 0x000fe2000f8e18ff */
[----:B------:R-:W-:-:S04]  /*2cb0*/  LOP3.LUT R2, R12, UR6, RZ, 0x3c, !PT ;  /* 0x000000060c027c12 */ /* 0x000fc8000f8e3cff */
[----:B-1----:R-:W-:-:S04]  /*2cc0*/  SHF.L.U32 R3, R2, 0x1f, RZ ;  /* 0x0000001f02037819 */ /* 0x002fc800000006ff */
[----:B------:R-:W1:Y:S02]  /*2cd0*/  SYNCS.PHASECHK.TRANS64.TRYWAIT P0, [UR5], R3 ;  /* 0x00000003ff0075a7 */ /* 0x000e640008001105 */
[----:B-1----:R-:W-:Y:S05]  /*2ce0*/  @!P0 BRA `(.L_x_45) ;  /* 0x00000058002c8947 */ /* 0x002fea0003800000 */
.L_x_133:
        /* <DEDUP_REMOVED lines=9> */
.L_x_135:
        /* <DEDUP_REMOVED lines=9> */
.L_x_137:
        /* <DEDUP_REMOVED lines=9> */
.L_x_139:
        /* <DEDUP_REMOVED lines=9> */
.L_x_141:
        /* <DEDUP_REMOVED lines=9> */
.L_x_143:
        /* <DEDUP_REMOVED lines=9> */
.L_x_145:
        /* <DEDUP_REMOVED lines=9> */
.L_x_147:
        /* <DEDUP_REMOVED lines=9> */
.L_x_149:
        /* <DEDUP_REMOVED lines=9> */
.L_x_151:
        /* <DEDUP_REMOVED lines=9> */
.L_x_153:
        /* <DEDUP_REMOVED lines=9> */
.L_x_155:
        /* <DEDUP_REMOVED lines=9> */
.L_x_157:
        /* <DEDUP_REMOVED lines=9> */
.L_x_159:
        /* <DEDUP_REMOVED lines=9> */
.L_x_161:
[----:B------:R-:W-:-:S04]  /*34d0*/  UIADD3 UR4, UPT, UPT, UR4, 0x1, URZ ;  /* 0x0000000104047890 */ /* 0x000fc8000fffe0ff */
[----:B------:R-:W-:-:S04]  /*34e0*/  UISETP.NE.AND UP0, UPT, UR4, 0x11, UPT ;  /* 0x000000110400788c */ /* 0x000fc8000bf05270 */
[----:B------:R-:W-:Y:S02]  /*34f0*/  USEL UR5, URZ, 0x1, UP0 ;  /* 0x00000001ff057887 */ /* 0x000fe40008000000 */
[----:B------:R-:W-:-:S04]  /*3500*/  USEL UR4, UR4, URZ, UP0 ;  /* 0x000000ff04047287 */ /* 0x000fc80008000000 */
[----:B------:R-:W-:Y:S01]  /*3510*/  ULEA UR4, UR4, UR21, 0x3 ;  /* 0x0000001504047291 */ /* 0x000fe2000f8e18ff */
[----:B-1----:R-:W-:-:S04]  /*3520*/  LOP3.LUT R3, R2, UR5, RZ, 0x3c, !PT ;  /* 0x0000000502037c12 */ /* 0x002fc8000f8e3cff */
[----:B------:R-:W-:Y:S01]  /*3530*/  SHF.L.U32 R3, R3, 0x1f, RZ ;  /* 0x0000001f03037819 */ /* 0x000fe200000006ff */
[----:B------:R-:W-:-:S07]  /*3540*/  IMAD.U32 R0, RZ, RZ, UR4 ;  /* 0x00000004ff007e24 */ /* 0x000fce000f8e00ff */
.L_x_60:
[----:B-1----:R1:W2:Y:S02]  /*3550*/  SYNCS.PHASECHK.TRANS64.TRYWAIT P0, [R0+URZ], R3 ;  /* 0x00000003000075a7 */ /* 0x0022a400080011ff */
[----:B--2---:R-:W-:Y:S05]  /*3560*/  @!P0 NANOSLEEP.SYNCS 0x989680 ;  /* 0x009896800000895d */ /* 0x004fea0003900000 */
[----:B------:R-:W2:Y:S02]  /*3570*/  @!P0 SYNCS.PHASECHK.TRANS64 P0, [R0+URZ], R3 ;  /* 0x00000003000085a7 */ /* 0x000ea400080010ff */
[----:B--2---:R-:W-:Y:S05]  /*3580*/  @P0 EXIT ;  /* 0x000000000000094d */ /* 0x004fea0003800000 */
[----:B------:R-:W-:Y:S05]  /*3590*/  BRA `(.L_x_60) ;  /* 0xfffffffc00ec7947 */ /* 0x000fea000383ffff */
.L_x_23:
[----:B------:R-:W1:Y:S02]  /*35a0*/  S2UR UR4, SR_CgaCtaId ;  /* 0x00000000000479c3 */ /* 0x000e640000008800 */
[----:B-1----:R-:W-:-:S04]  /*35b0*/  UISETP.NE.AND UP0, UPT, UR4, URZ, UPT ;  /* 0x000000ff0400728c */ /* 0x002fc8000bf05270 */
[----:B------:R-:W-:-:S09]  /*35c0*/  UISETP.NE.OR UP0, UPT, UR21, 0x1, UP0 ;  /* 0x000000011500788c */ /* 0x000fd20008705670 */
[----:B------:R-:W-:Y:S05]  /*35d0*/  BRA.U UP0, `(.L_x_61) ;  /* 0x00000005004c7547 */ /* 0x000fea000b800000 */
[----:B------:R-:W1:Y:S01]  /*35e0*/  S2UR UR5, SR_CgaCtaId ;  /* 0x00000000000579c3 */ /* 0x000e620000008800 */
[----:B------:R-:W-:Y:S01]  /*35f0*/  UMOV UR4, 0x400 ;  /* 0x0000040000047882 */ /* 0x000fe20000000000 */
[----:B------:R-:W-:Y:S01]  /*3600*/  ISETP.GE.U32.AND P2, PT, R0, 0x10, PT ;  /* 0x000000100000780c */ /* 0x000fe20003f46070 */
[----:B------:R-:W-:Y:S01]  /*3610*/  IMAD.MOV.U32 R12, RZ, RZ, 0x1 ;  /* 0x00000001ff0c7424 */ /* 0x000fe200078e00ff */
[----:B------:R-:W-:Y:S02]  /*3620*/  CS2R R10, SRZ ;  /* 0x00000000000a7805 */ /* 0x000fe4000001ff00 */
[----:B------:R-:W-:Y:S01]  /*3630*/  CS2R R8, SRZ ;  /* 0x0000000000087805 */ /* 0x000fe2000001ff00 */
[----:B-1----:R-:W-:-:S03]  /*3640*/  ULEA UR6, UR5, UR4, 0x18 ;  /* 0x0000000405067291 */ /* 0x002fc6000f8ec0ff */
[----:B------:R-:W-:-:S09]  /*3650*/  UMOV UR5, URZ ;  /* 0x000000ff00057c82 */ /* 0x000fd20008000000 */
.L_x_65:
[----:B------:R-:W-:Y:S02]  /*3660*/  LEA R2, R8, UR6, 0x3 ;  /* 0x0000000608027c11 */ /* 0x000fe4000f8e18ff */
[----:B------:R-:W-:-:S03]  /*3670*/  SHF.L.U32 R5, R9, 0x1f, RZ ;  /* 0x0000001f09057819 */ /* 0x000fc600000006ff */
[----:B------:R-:W-:Y:S01]  /*3680*/  VIADD R4, R2, 0x1b0 ;  /* 0x000001b002047836 */ /* 0x000fe20000000000 */
[----:B------:R-:W1:Y:S02]  /*3690*/  SYNCS.PHASECHK.TRANS64.TRYWAIT P0, [R2+URZ+0x1a0], R5 ;  /* 0x0001a005020075a7 */ /* 0x000e6400080011ff */
[----:B-1----:R-:W-:Y:S05]  /*36a0*/  @!P0 BRA `(.L_x_62) ;  /* 0x0000005400248947 */ /* 0x002fea0003800000 */
.L_x_162:
[----:B------:R-:W-:Y:S01]  /*36b0*/  ULEA UR4, UR5, UR6, 0x3 ;  /* 0x0000000605047291 */ /* 0x000fe2000f8e18ff */
[----:B------:R-:W-:Y:S02]  /*36c0*/  PRMT R4, RZ, 0x654, R4 ;  /* 0x00000654ff047816 */ /* 0x000fe40000000004 */
[----:B-1----:R-:W-:Y:S01]  /*36d0*/  SHF.L.U32 R5, R12, 0x1f, RZ ;  /* 0x0000001f0c057819 */ /* 0x002fe200000006ff */
[----:B------:R-:W-:Y:S01]  /*36e0*/  UIADD3 UR7, UPT, UPT, UR4, 0x140, URZ ;  /* 0x0000014004077890 */ /* 0x000fe2000fffe0ff */
[----:B------:R1:W-:Y:S05]  /*36f0*/  SYNCS.ARRIVE.TRANS64.RED.A1T0 RZ, [R4+URZ], RZ ;  /* 0x000000ff04ff79a7 */ /* 0x0003ea00081004ff */
[----:B------:R-:W-:Y:S01]  /*3700*/  IMAD.U32 R7, RZ, RZ, UR7 ;  /* 0x00000007ff077e24 */ /* 0x000fe2000f8e00ff */
[----:B------:R-:W2:Y:S04]  /*3710*/  SYNCS.PHASECHK.TRANS64.TRYWAIT P0, [UR4+0x150], R5 ;  /* 0x00015005ff0075a7 */ /* 0x000ea80008001104 */
[----:B------:R-:W-:Y:S01]  /*3720*/  PRMT R6, R0, 0x654, R7 ;  /* 0x0000065400067816 */ /* 0x000fe20000000007 */
[----:B-1----:R-:W-:Y:S01]  /*3730*/  @!P2 IMAD.MOV.U32 R4, RZ, RZ, 0x10 ;  /* 0x00000010ff04a424 */ /* 0x002fe200078e00ff */
[----:B--2---:R-:W-:Y:S06]  /*3740*/  @!P0 BRA `(.L_x_63) ;  /* 0x0000005400108947 */ /* 0x004fec0003800000 */
.L_x_164:
[----:B------:R-:W-:Y:S01]  /*3750*/  ULEA UR8, UR5, UR6, 0x4 ;  /* 0x0000000605087291 */ /* 0x000fe2000f8e20ff */
[----:B------:R-:W-:Y:S01]  /*3760*/  SEL R3, R6, R3, !P2 ;  /* 0x0000000306037207 */ /* 0x000fe20005000000 */
[----:B------:R-:W-:Y:S01]  /*3770*/  UIADD3 UR9, UPT, UPT, UR4, 0x140, URZ ;  /* 0x0000014004097890 */ /* 0x000fe2000fffe0ff */
[----:B-1----:R-:W-:Y:S01]  /*3780*/  LEA R2, R11, UR6, 0x3 ;  /* 0x000000060b027c11 */ /* 0x002fe2000f8e18ff */
[----:B------:R-:W-:Y:S01]  /*3790*/  UIADD3 UR8, UPT, UPT, UR8, 0x1d0, URZ ;  /* 0x000001d008087890 */ /* 0x000fe2000fffe0ff */
[----:B------:R-:W-:Y:S01]  /*37a0*/  SHF.L.U32 R5, R10, 0x1f, RZ ;  /* 0x0000001f0a057819 */ /* 0x000fe200000006ff */
[----:B------:R1:W-:Y:S01]  /*37b0*/  @!P2 SYNCS.ARRIVE.TRANS64.RED RZ, [R3+URZ], R4 ;  /* 0x0000000403ffa9a7 */ /* 0x0003e200080004ff */
[----:B------:R-:W-:Y:S01]  /*37c0*/  UIADD3 UR4, UPT, UPT, UR5, 0x1, URZ ;  /* 0x0000000105047890 */ /* 0x000fe2000fffe0ff */
[----:B------:R-:W-:-:S03]  /*37d0*/  VIADD R8, R8, 0x1 ;  /* 0x0000000108087836 */ /* 0x000fc60000000000 */
[----:B------:R-:W-:Y:S02]  /*37e0*/  UISETP.NE.AND UP0, UPT, UR4, 0x2, UPT ;  /* 0x000000020400788c */ /* 0x000fe4000bf05270 */
[----:B------:R-:W-:Y:S06]  /*37f0*/  UGETNEXTWORKID.BROADCAST [UR8], [UR9] ;  /* 0x00000000080073ca */ /* 0x000fec0008000100 */
[----:B------:R-:W-:Y:S01]  /*3800*/  USEL UR7, URZ, 0x1, UP0 ;  /* 0x00000001ff077887 */ /* 0x000fe20008000000 */
[----:B------:R-:W-:Y:S01]  /*3810*/  ISETP.NE.AND P0, PT, R8, 0x2, PT ;  /* 0x000000020800780c */ /* 0x000fe20003f05270 */
[----:B------:R-:W-:Y:S01]  /*3820*/  USEL UR5, UR4, URZ, UP0 ;  /* 0x000000ff04057287 */ /* 0x000fe20008000000 */
[----:B------:R-:W2:Y:S03]  /*3830*/  SYNCS.PHASECHK.TRANS64.TRYWAIT P1, [R2+URZ+0x140], R5 ;  /* 0x00014005020075a7 */ /* 0x000ea600080211ff */
[----:B------:R-:W-:Y:S01]  /*3840*/  LOP3.LUT R12, R12, UR7, RZ, 0x3c, !PT ;  /* 0x000000070c0c7c12 */ /* 0x000fe2000f8e3cff */
[----:B-12---:R-:W-:Y:S07]  /*3850*/  @!P1 BRA `(.L_x_64) ;  /* 0x0000005000e49947 */ /* 0x006fee0003800000 */
.L_x_165:
[C---:B------:R-:W-:Y:S01]  /*3860*/  LEA R4, R11.reuse, UR6, 0x4 ;  /* 0x000000060b047c11 */ /* 0x040fe2000f8e20ff */
[----:B-1----:R-:W-:Y:S01]  /*3870*/  VIADD R2, R2, 0x150 ;  /* 0x0000015002027836 */ /* 0x002fe20000000000 */
[----:B------:R-:W-:Y:S01]  /*3880*/  SEL R8, R8, RZ, P0 ;  /* 0x000000ff08087207 */ /* 0x000fe20000000000 */
[----:B------:R-:W-:-:S03]  /*3890*/  VIADD R11, R11, 0x1 ;  /* 0x000000010b0b7836 */ /* 0x000fc60000000000 */
[----:B------:R-:W1:Y:S01]  /*38a0*/  LDS.128 R4, [R4+0x1d0] ;  /* 0x0001d00004047984 */ /* 0x000e620000000c00 */
[----:B------:R-:W-:Y:S02]  /*38b0*/  PRMT R2, RZ, 0x654, R2 ;  /* 0x00000654ff027816 */ /* 0x000fe40000000002 */
[C---:B------:R-:W-:Y:S01]  /*38c0*/  ISETP.NE.AND P1, PT, R11.reuse, 0x2, PT ;  /* 0x000000020b00780c */ /* 0x040fe20003f25270 */
[----:B------:R-:W-:Y:S01]  /*38d0*/  @!PT LDS RZ, [RZ] ;  /* 0x00000000fffff984 */ /* 0x000fe20000000800 */
[----:B------:R-:W-:Y:S01]  /*38e0*/  @!PT LDS RZ, [RZ] ;  /* 0x00000000fffff984 */ /* 0x000fe20000000800 */
[----:B------:R-:W-:Y:S01]  /*38f0*/  @!PT LDS RZ, [RZ] ;  /* 0x00000000fffff984 */ /* 0x000fe20000000800 */
[----:B------:R-:W-:Y:S01]  /*3900*/  @!PT LDS RZ, [RZ] ;  /* 0x00000000fffff984 */ /* 0x000fe20000000800 */
[----:B------:R2:W-:Y:S06]  /*3910*/  MEMBAR.ALL.CTA ;  /* 0x0000000000007992 */ /* 0x0005ec0000008000 */
[----:B--2---:R-:W2:Y:S01]  /*3920*/  FENCE.VIEW.ASYNC.S ;  /* 0x00000000000073c6 */ /* 0x004ea20000000000 */
[----:B------:R-:W-:Y:S01]  /*3930*/  SEL R11, R11, RZ, P1 ;  /* 0x000000ff0b0b7207 */ /* 0x000fe20000800000 */
[----:B--2---:R2:W-:Y:S01]  /*3940*/  SYNCS.ARRIVE.TRANS64.RED.A1T0 RZ, [R2+URZ], RZ ;  /* 0x000000ff02ff79a7 */ /* 0x0045e200081004ff */
[----:B-1----:R-:W-:-:S02]  /*3950*/  LOP3.LUT P3, RZ, R6, 0x1, RZ, 0xc0, !PT ;  /* 0x0000000106ff7812 */ /* 0x002fc4000786c0ff */
[----:B------:R-:W-:-:S04]  /*3960*/  SEL R5, RZ, 0x1, P1 ;  /* 0x00000001ff057807 */ /* 0x000fc80000800000 */
[----:B------:R-:W-:Y:S02]  /*3970*/  LOP3.LUT R10, R10, R5, RZ, 0x3c, !PT ;  /* 0x000000050a0a7212 */ /* 0x000fe400078e3cff */
[----:B--2---:R-:W-:-:S04]  /*3980*/  SEL R2, RZ, 0x1, P0 ;  /* 0x00000001ff027807 */ /* 0x004fc80000000000 */
[----:B------:R-:W-:Y:S01]  /*3990*/  LOP3.LUT R9, R9, R2, RZ, 0x3c, !PT ;  /* 0x0000000209097212 */ /* 0x000fe200078e3cff */
[----:B------:R-:W-:Y:S06]  /*39a0*/  @P3 BRA `(.L_x_65) ;  /* 0xfffffffc002c3947 */ /* 0x000fec000383ffff */
[----:B------:R-:W-:Y:S01]  /*39b0*/  ULEA UR4, UR5, UR6, 0x3 ;  /* 0x0000000605047291 */ /* 0x000fe2000f8e18ff */
[----:B------:R-:W-:-:S08]  /*39c0*/  SHF.L.U32 R3, R12, 0x1f, RZ ;  /* 0x0000001f0c037819 */ /* 0x000fd000000006ff */
[----:B------:R-:W1:Y:S02]  /*39d0*/  SYNCS.PHASECHK.TRANS64 P0, [UR4+0x150], R3 ;  /* 0x00015003ff0075a7 */ /* 0x000e640008001004 */
[----:B-1----:R-:W-:Y:S05]  /*39e0*/  @P0 BRA `(.L_x_66) ;  /* 0x0000000000080947 */ /* 0x002fea0003800000 */
[----:B------:R-:W1:Y:S02]  /*39f0*/  SYNCS.PHASECHK.TRANS64.TRYWAIT P0, [UR4+0x150], R3 ;  /* 0x00015003ff0075a7 */ /* 0x000e640008001104 */
[----:B-1----:R-:W-:Y:S05]  /*3a00*/  @!P0 BRA `(.L_x_67) ;  /* 0x00000050008c8947 */ /* 0x002fea0003800000 */
.L_x_66:
[----:B------:R-:W-:-:S04]  /*3a10*/  UIADD3 UR7, UPT, UPT, UR5, 0x1, URZ ;  /* 0x0000000105077890 */ /* 0x000fc8000fffe0ff */
[----:B------:R-:W-:-:S04]  /*3a20*/  UISETP.NE.AND UP0, UPT, UR7, 0x2, UPT ;  /* 0x000000020700788c */ /* 0x000fc8000bf05270 */
[----:B------:R-:W-:Y:S02]  /*3a30*/  USEL UR8, URZ, 0x1, UP0 ;  /* 0x00000001ff087887 */ /* 0x000fe40008000000 */
[----:B------:R-:W-:-:S04]  /*3a40*/  USEL UR7, UR7, URZ, UP0 ;  /* 0x000000ff07077287 */ /* 0x000fc80008000000 */
[----:B------:R-:W-:Y:S01]  /*3a50*/  ULEA UR7, UR7, UR6, 0x3 ;  /* 0x0000000607077291 */ /* 0x000fe2000f8e18ff */
[----:B-1----:R-:W-:-:S04]  /*3a60*/  LOP3.LUT R3, R12, UR8, RZ, 0x3c, !PT ;  /* 0x000000080c037c12 */ /* 0x002fc8000f8e3cff */
[----:B------:R-:W-:-:S04]  /*3a70*/  SHF.L.U32 R0, R3, 0x1f, RZ ;  /* 0x0000001f03007819 */ /* 0x000fc800000006ff */
[----:B------:R-:W1:Y:S02]  /*3a80*/  SYNCS.PHASECHK.TRANS64 P0, [UR7+0x150], R0 ;  /* 0x00015000ff0075a7 */ /* 0x000e640008001007 */
[----:B-1----:R-:W-:Y:S05]  /*3a90*/  @P0 EXIT ;  /* 0x000000000000094d */ /* 0x002fea0003800000 */
[----:B------:R-:W-:Y:S02]  /*3aa0*/  SHF.L.U32 R3, R3, 0x1f, RZ ;  /* 0x0000001f03037819 */ /* 0x000fe400000006ff */
[----:B------:R-:W-:-:S07]  /*3ab0*/  MOV R0, UR7 ;  /* 0x0000000700007c02 */ /* 0x000fce0008000f00 */
.L_x_68:
[----:B-1----:R1:W2:Y:S02]  /*3ac0*/  SYNCS.PHASECHK.TRANS64.TRYWAIT P0, [R0+URZ+0x150], R3 ;  /* 0x00015003000075a7 */ /* 0x0022a400080011ff */
[----:B--2---:R-:W-:Y:S05]  /*3ad0*/  @!P0 NANOSLEEP.SYNCS 0x989680 ;  /* 0x009896800000895d */ /* 0x004fea0003900000 */
[----:B------:R-:W2:Y:S02]  /*3ae0*/  @!P0 SYNCS.PHASECHK.TRANS64 P0, [R0+URZ+0x150], R3 ;  /* 0x00015003000085a7 */ /* 0x000ea400080010ff */
[----:B--2---:R-:W-:Y:S05]  /*3af0*/  @P0 EXIT ;  /* 0x000000000000094d */ /* 0x004fea0003800000 */
[----:B------:R-:W-:Y:S05]  /*3b00*/  BRA `(.L_x_68) ;  /* 0xfffffffc00ec7947 */ /* 0x000fea000383ffff */
.L_x_61:
[----:B------:R-:W-:Y:S05]  /*3b10*/  BRA.U UP4, `(.L_x_69) ;  /* 0x0000000d04a07547 */ /* 0x000fea000b800000 */
[----:B------:R-:W1:Y:S01]  /*3b20*/  S2UR UR7, SR_CgaCtaId ;  /* 0x00000000000779c3 */ /* 0x000e620000008800 */
[----:B------:R-:W-:Y:S01]  /*3b30*/  UMOV UR4, 0x40 ;  /* 0x0000004000047882 */ /* 0x000fe20000000000 */
[----:B------:R-:W-:Y:S01]  /*3b40*/  NOP ;  /* 0x0000000000007918 */ /* 0x000fe20000000000 */
[----:B------:R-:W-:Y:S01]  /*3b50*/  UMOV UR6, 0x400 ;  /* 0x0000040000067882 */ /* 0x000fe20000000000 */
[----:B-1----:R-:W-:Y:S02]  /*3b60*/  ULEA UR5, UR7, UR4, 0x18 ;  /* 0x0000000407057291 */ /* 0x002fe4000f8ec0ff */
[----:B------:R-:W-:-:S07]  /*3b70*/  ULEA UR6, UR7, UR6, 0x18 ;  /* 0x0000000607067291 */ /* 0x000fce000f8ec0ff */
[----:B------:R-:W1:Y:S02]  /*3b80*/  LDS.U8 R0, [UR5+0x1c] ;  /* 0x00001c05ff007984 */ /* 0x000e640008000000 */
[----:B-1----:R-:W-:-:S13]  /*3b90*/  ISETP.NE.AND P0, PT, R0, RZ, PT ;  /* 0x000000ff0000720c */ /* 0x002fda0003f05270 */
[----:B------:R-:W-:Y:S05]  /*3ba0*/  @P0 BRA `(.L_x_70) ;  /* 0x0000000000580947 */ /* 0x000fea0003800000 */
[----:B------:R-:W-:-:S13]  /*3bb0*/  ELECT P0, URZ, PT ;  /* 0x0000000000ff782f */ /* 0x000fda0003800000 */
[----:B------:R-:W-:Y:S05]  /*3bc0*/  @!P0 BRA `(.L_x_71) ;  /* 0x0000000000608947 */ /* 0x000fea0003800000 */
[----:B------:R-:W-:Y:S01]  /*3bd0*/  UMOV UR4, 0x10 ;  /* 0x0000001000047882 */ /* 0x000fe20000000000 */
[----:B------:R-:W-:Y:S01]  /*3be0*/  HFMA2 R0, -RZ, RZ, 0, 5.9604644775390625e-08 ;  /* 0x00000001ff007431 */ /* 0x000fe200000001ff */
[----:B------:R-:W-:-:S03]  /*3bf0*/  MOV R3, 0xffff ;  /* 0x0000ffff00037802 */ /* 0x000fc60000000f00 */
[----:B------:R-:W-:Y:S04]  /*3c00*/  DEPBAR.LE SB1, 0x36 ;  /* 0x00009d800000791a */ /* 0x000fe80000000000 */
[----:B------:R-:W1:Y:S02]  /*3c10*/  UTCATOMSWS.FIND_AND_SET.ALIGN UP0, UR4, UR4 ;  /* 0x00000004000475e3 */ /* 0x000e640008000800 */
[----:B-1----:R-:W-:Y:S01]  /*3c20*/  MOV R4, UR4 ;  /* 0x0000000400047c02 */ /* 0x002fe20008000f00 */
[----:B------:R-:W-:Y:S06]  /*3c30*/  BRA.U UP0, `(.L_x_72) ;  /* 0x0000000100187547 */ /* 0x000fec000b800000 */
.L_x_73:
[----:B------:R-:W-:Y:S05]  /*3c40*/  NANOSLEEP 0x64 ;  /* 0x000000640000795d */ /* 0x000fea0003800000 */
[----:B------:R-:W-:-:S05]  /*3c50*/  UMOV UR4, 0x10 ;  /* 0x0000001000047882 */ /* 0x000fca0000000000 */
[----:B------:R-:W-:Y:S04]  /*3c60*/  DEPBAR.LE SB1, 0x36 ;  /* 0x00009d800000791a */ /* 0x000fe80000000000 */
[----:B------:R-:W1:Y:S02]  /*3c70*/  UTCATOMSWS.FIND_AND_SET.ALIGN UP0, UR4, UR4 ;  /* 0x00000004000475e3 */ /* 0x000e640008000800 */
[----:B-1----:R-:W-:Y:S01]  /*3c80*/  MOV R4, UR4 ;  /* 0x0000000400047c02 */ /* 0x002fe20008000f00 */
[----:B------:R-:W-:Y:S05]  /*3c90*/  BRA.U !UP0, `(.L_x_73) ;  /* 0xfffffffd08e87547 */ /* 0x000fea000b83ffff */
.L_x_72:
[-C--:B------:R-:W-:Y:S02]  /*3ca0*/  SHF.L.U32 R3, R3, R4.reuse, RZ ;  /* 0x0000000403037219 */ /* 0x080fe400000006ff */
[----:B------:R-:W-:Y:S01]  /*3cb0*/  SHF.L.U32 R0, R0, R4, RZ ;  /* 0x0000000400007219 */ /* 0x000fe200000006ff */
[----:B------:R-:W-:Y:S02]  /*3cc0*/  IMAD.SHL.U32 R4, R4, 0x20, RZ ;  /* 0x0000002004047824 */ /* 0x000fe400078e00ff */
[----:B------:R1:W-:Y:S04]  /*3cd0*/  ATOMS.OR RZ, [UR5+0x14], R3 ;  /* 0x00001403ffff798c */ /* 0x0003e8000b000005 */
[----:B------:R1:W-:Y:S04]  /*3ce0*/  ATOMS.OR RZ, [UR5+0x18], R0 ;  /* 0x00001800ffff798c */ /* 0x0003e8000b000005 */
[----:B------:R1:W-:Y:S01]  /*3cf0*/  STS [UR6+0x1f0], R4 ;  /* 0x0001f004ff007988 */ /* 0x0003e20008000806 */
[----:B------:R-:W-:Y:S05]  /*3d00*/  BRA `(.L_x_71) ;  /* 0x0000000000107947 */ /* 0x000fea0003800000 */
.L_x_70:
[----:B------:R-:W-:Y:S02]  /*3d10*/  MOV R0, 0xffffffff ;  /* 0xffffffff00007802 */ /* 0x000fe40000000f00 */
[----:B------:R-:W-:-:S03]  /*3d20*/  MOV R4, 0x3d50 ;  /* 0x00003d5000047802 */ /* 0x000fc60000000f00 */
[----:B------:R1:W-:Y:S04]  /*3d30*/  STS [UR6+0x1f0], R0 ;  /* 0x0001f000ff007988 */ /* 0x0003e80008000806 */
[----:B-1---5:R-:W-:Y:S05]  /*3d40*/  CALL.REL.NOINC `($__internal_1_$__cuda_sm10x_tcgen05_guardrail_trap_phase_invalid_during_alloc) ;  /* 0x0000005400487944 */ /* 0x022fea0003c00000 */
.L_x_71:
[----:B------:R-:W-:Y:S05]  /*3d50*/  WARPSYNC.ALL ;  /* 0x0000000000007948 */ /* 0x000fea0003800000 */
[----:B------:R-:W2:Y:S01]  /*3d60*/  S2UR UR4, SR_CgaCtaId ;  /* 0x00000000000479c3 */ /* 0x000ea20000008800 */
[----:B------:R-:W-:Y:S01]  /*3d70*/  UMOV UR17, 0x400 ;  /* 0x0000040000117882 */ /* 0x000fe20000000000 */
[----:B------:R-:W-:-:S06]  /*3d80*/  NOP ;  /* 0x0000000000007918 */ /* 0x000fcc0000000000 */
[----:B------:R-:W-:Y:S06]  /*3d90*/  BAR.ARV 0x6, 0xa0 ;  /* 0x0182800000007b1d */ /* 0x000fec0000002000 */
[----:B------:R-:W3:Y:S01]  /*3da0*/  LDCU UR5, c[0x0][0x38c] ;  /* 0x00007180ff0577ac */ /* 0x000ee20008000800 */
[----:B------:R-:W-:Y:S01]  /*3db0*/  LOP3.LUT R2, R2, 0xffff, RZ, 0xc0, !PT ;  /* 0x0000ffff02027812 */ /* 0x000fe200078ec0ff */
[----:B------:R-:W-:Y:S01]  /*3dc0*/  IMAD.MOV.U32 R11, RZ, RZ, 0x1 ;  /* 0x00000001ff0b7424 */ /* 0x000fe200078e00ff */
[----:B------:R-:W-:Y:S01]  /*3dd0*/  CS2R R8, SRZ ;  /* 0x0000000000087805 */ /* 0x000fe2000001ff00 */
[----:B------:R-:W4:Y:S01]  /*3de0*/  LDCU UR8, c[0x0][0x38c] ;  /* 0x00007180ff0877ac */ /* 0x000f220008000800 */
[----:B------:R-:W-:Y:S01]  /*3df0*/  R2UR UR19, R2 ;  /* 0x00000000021372ca */ /* 0x000fe200000e0000 */
[----:B------:R-:W-:Y:S01]  /*3e00*/  IMAD.MOV.U32 R10, RZ, RZ, RZ ;  /* 0x000000ffff0a7224 */ /* 0x000fe200078e00ff */
[----:B------:R-:W-:Y:S01]  /*3e10*/  UMOV UR22, URZ ;  /* 0x000000ff00167c82 */ /* 0x000fe20008000000 */
[----:B------:R-:W-:Y:S01]  /*3e20*/  UMOV UR14, URZ ;  /* 0x000000ff000e7c82 */ /* 0x000fe20008000000 */
[----:B--2---:R-:W-:Y:S01]  /*3e30*/  ULEA UR17, UR4, UR17, 0x18 ;  /* 0x0000001104117291 */ /* 0x004fe2000f8ec0ff */
[----:B------:R-:W-:Y:S01]  /*3e40*/  UMOV UR26, 0x0 ;  /* 0x00000000001a7882 */ /* 0x000fe20000000000 */
[----:B------:R-:W-:-:S02]  /*3e50*/  UMOV UR27, 0x4200490 ;  /* 0x04200490001b7882 */ /* 0x000fc40000000000 */
[----:B------:R-:W-:Y:S02]  /*3e60*/  UIADD3 UR6, UPT, UPT, UR17, 0x4400, URZ ;  /* 0x0000440011067890 */ /* 0x000fe4000fffe0ff */
[----:B------:R-:W-:Y:S02]  /*3e70*/  UIADD3 UR7, UPT, UPT, UR17, 0x15400, URZ ;  /* 0x0001540011077890 */ /* 0x000fe4000fffe0ff */
[----:B---3--:R-:W-:Y:S01]  /*3e80*/  UIADD3 UR5, UPT, UPT, UR5, 0x3f, URZ ;  /* 0x0000003f05057890 */ /* 0x008fe2000fffe0ff */
[----:B-1----:R-:W1:Y:S01]  /*3e90*/  LDS R0, [UR17+0x1f0] ;  /* 0x0001f011ff007984 */ /* 0x002e620008000800 */
[----:B------:R-:W-:Y:S02]  /*3ea0*/  USHF.R.U32.HI UR6, URZ, 0x4, UR6 ;  /* 0x00000004ff067899 */ /* 0x000fe40008011606 */
[----:B------:R-:W-:Y:S02]  /*3eb0*/  USHF.R.S32.HI UR4, URZ, 0x1f, UR5 ;  /* 0x0000001fff047899 */ /* 0x000fe40008011405 */
[----:B------:R-:W-:-:S02]  /*3ec0*/  ULOP3.LUT UR6, UR6, 0x3fff, URZ, 0xc0, !UPT ;  /* 0x00003fff06067892 */ /* 0x000fc4000f8ec0ff */
[----:B------:R-:W-:Y:S02]  /*3ed0*/  ULEA.HI UR4, UR4, UR5, URZ, 0x6 ;  /* 0x0000000504047291 */ /* 0x000fe4000f8f30ff */
[----:B------:R-:W-:Y:S02]  /*3ee0*/  USHF.R.U32.HI UR5, URZ, 0x4, UR7 ;  /* 0x00000004ff057899 */ /* 0x000fe40008011607 */
[----:B------:R-:W-:Y:S02]  /*3ef0*/  USHF.R.S32.HI UR28, URZ, 0x6, UR4 ;  /* 0x00000006ff1c7899 */ /* 0x000fe40008011404 */
[----:B------:R-:W-:Y:S02]  /*3f00*/  ULOP3.LUT UR5, UR5, 0x3fff, URZ, 0xc0, !UPT ;  /* 0x00003fff05057892 */ /* 0x000fe4000f8ec0ff */
[----:B------:R-:W-:Y:S02]  /*3f10*/  UISETP.LT.AND UP0, UPT, UR28, 0x1, UPT ;  /* 0x000000011c00788c */ /* 0x000fe4000bf01270 */
[----:B------:R-:W-:-:S02]  /*3f20*/  ULOP3.LUT UR20, UR6, 0x10000, URZ, 0xfc, !UPT ;  /* 0x0001000006147892 */ /* 0x000fc4000f8efcff */
[----:B------:R-:W-:Y:S02]  /*3f30*/  USEL UR29, UR28, 0x1, !UP0 ;  /* 0x000000011c1d7887 */ /* 0x000fe4000c000000 */
[----:B------:R-:W-:Y:S02]  /*3f40*/  ULOP3.LUT UR21, UR5, 0x10000, URZ, 0xfc, !UPT ;  /* 0x0001000005157892 */ /* 0x000fe4000f8efcff */
[----:B------:R-:W-:Y:S02]  /*3f50*/  UIADD3 UR29, UPT, UPT, -UR29, URZ, URZ ;  /* 0x000000ff1d1d7290 */ /* 0x000fe4000fffe1ff */
[----:B----4-:R-:W-:Y:S01]  /*3f60*/  UISETP.GE.AND UP4, UPT, UR8, 0x1, UPT ;  /* 0x000000010800788c */ /* 0x010fe2000bf86270 */
[----:B------:R-:W-:Y:S01]  /*3f70*/  UMOV UR24, 0x0 ;  /* 0x0000000000187882 */ /* 0x000fe20000000000 */
[----:B------:R-:W-:Y:S01]  /*3f80*/  UMOV UR25, 0x4200490 ;  /* 0x0420049000197882 */ /* 0x000fe20000000000 */
[----:B-1----:R-:W-:-:S15]  /*3f90*/  R2UR UR30, R0 ;  /* 0x00000000001e72ca */ /* 0x002fde00000e0000 */
.L_x_80:
[----:B------:R-:W-:Y:S02]  /*3fa0*/  LEA R0, R10, UR17, 0x3 ;  /* 0x000000110a007c11 */ /* 0x000fe4000f8e18ff */
[----:B------:R-:W-:Y:S02]  /*3fb0*/  SHF.L.U32 R5, R9, 0x1f, RZ ;  /* 0x0000001f09057819 */ /* 0x000fe400000006ff */
[----:B------:R-:W-:Y:S01]  /*3fc0*/  PLOP3.LUT P0, PT, PT, PT, UP4, 0x80, 0x8 ;  /* 0x000000000008781c */ /* 0x000fe20003f0f048 */
[----:B------:R-:W-:Y:S01]  /*3fd0*/  VIADD R3, R0, 0x150 ;  /* 0x0000015000037836 */ /* 0x000fe20000000000 */
[----:B-1----:R-:W1:Y:S02]  /*3fe0*/  SYNCS.PHASECHK.TRANS64.TRYWAIT P1, [R0+URZ+0x140], R5 ;  /* 0x00014005000075a7 */ /* 0x002e6400080211ff */
[----:B-1-3--:R-:W-:Y:S09]  /*3ff0*/  @!P1 BRA `(.L_x_74) ;  /* 0x0000004c00289947 */ /* 0x00aff20003800000 */
.L_x_167:
[----:B------:R-:W-:Y:S01]  /*4000*/  LEA R4, R10, UR17, 0x4 ;  /* 0x000000110a047c11 */ /* 0x000fe2000f8e20ff */
[----:B------:R-:W-:Y:S01]  /*4010*/  @UP4 ULEA UR4, UR14, UR17, 0x3 ;  /* 0x000000110e044291 */ /* 0x000fe2000f8e18ff */
[----:B------:R-:W-:Y:S01]  /*4020*/  PLOP3.LUT P2, PT, PT, PT, PT, 0x80, 0x8 ;  /* 0x000000000008781c */ /* 0x000fe20003f4f070 */
[----:B------:R-:W-:Y:S01]  /*4030*/  ULEA UR23, UR22, UR17, 0x3 ;  /* 0x0000001116177291 */ /* 0x000fe2000f8e18ff */
[----:B------:R-:W-:Y:S02]  /*4040*/  PRMT R3, RZ, 0x654, R3 ;  /* 0x00000654ff037816 */ /* 0x000fe40000000003 */
[----:B-1----:R-:W1:Y:S01]  /*4050*/  LDS.128 R4, [R4+0x1d0] ;  /* 0x0001d00004047984 */ /* 0x002e620000000c00 */
[----:B------:R-:W-:Y:S02]  /*4060*/  @P0 SHF.L.U32 R2, R8, 0x1f, RZ ;  /* 0x0000001f08020819 */ /* 0x000fe400000006ff */
[----:B------:R-:W-:Y:S01]  /*4070*/  SHF.L.U32 R0, R11, 0x1f, RZ ;  /* 0x0000001f0b007819 */ /* 0x000fe200000006ff */
[----:B------:R-:W-:Y:S01]  /*4080*/  @!PT LDS RZ, [RZ] ;  /* 0x00000000fffff984 */ /* 0x000fe20000000800 */
[----:B------:R-:W-:Y:S01]  /*4090*/  @!PT LDS RZ, [RZ] ;  /* 0x00000000fffff984 */ /* 0x000fe20000000800 */
[----:B------:R-:W-:Y:S01]  /*40a0*/  @!PT LDS RZ, [RZ] ;  /* 0x00000000fffff984 */ /* 0x000fe20000000800 */
[----:B------:R-:W-:Y:S01]  /*40b0*/  @!PT LDS RZ, [RZ] ;  /* 0x00000000fffff984 */ /* 0x000fe20000000800 */
[----:B------:R2:W-:Y:S06]  /*40c0*/  MEMBAR.ALL.CTA ;  /* 0x0000000000007992 */ /* 0x0005ec0000008000 */
[----:B--2---:R-:W2:Y:S02]  /*40d0*/  FENCE.VIEW.ASYNC.S ;  /* 0x00000000000073c6 */ /* 0x004ea40000000000 */
[----:B--2---:R2:W-:Y:S01]  /*40e0*/  SYNCS.ARRIVE.TRANS64.RED.A1T0 RZ, [R3+URZ], RZ ;  /* 0x000000ff03ff79a7 */ /* 0x0045e200081004ff */
[----:B------:R2:W3:Y:S01]  /*40f0*/  @P0 SYNCS.PHASECHK.TRANS64.TRYWAIT P2, [UR4], R2 ;  /* 0x00000002ff0005a7 */ /* 0x0004e20008041104 */
[----:B------:R-:W-:Y:S01]  /*4100*/  ULEA.HI UR4, UR22, UR22, URZ, 0x1 ;  /* 0x0000001616047291 */ /* 0x000fe2000f8f08ff */
[----:B-1----:R-:W-:-:S03]  /*4110*/  LOP3.LUT P1, RZ, R6, 0x1, RZ, 0xc0, !PT ;  /* 0x0000000106ff7812 */ /* 0x002fc6000782c0ff */
[----:B------:R-:W-:Y:S02]  /*4120*/  USHF.L.U32 UR18, UR4, 0x6, URZ ;  /* 0x0000000604127899 */ /* 0x000fe400080006ff */
[----:B------:R-:W-:Y:S02]  /*4130*/  ULOP3.LUT UR4, UR4, 0xffe, URZ, 0xc0, !UPT ;  /* 0x00000ffe04047892 */ /* 0x000fe4000f8ec0ff */
[----:B------:R-:W-:Y:S02]  /*4140*/  ULOP3.LUT UR18, UR18, 0xffffff80, URZ, 0xc0, !UPT ;  /* 0xffffff8012127892 */ /* 0x000fe4000f8ec0ff */
[----:B------:R-:W-:Y:S02]  /*4150*/  UIADD3 UR4, UPT, UPT, -UR4, UR22, URZ ;  /* 0x0000001604047290 */ /* 0x000fe4000fffe1ff */
[----:B------:R-:W-:Y:S01]  /*4160*/  UIADD3 UR18, UPT, UPT, UR30, UR18, URZ ;  /* 0x000000121e127290 */ /* 0x000fe2000fffe0ff */
[----:B------:R-:W1:Y:S03]  /*4170*/  SYNCS.PHASECHK.TRANS64.TRYWAIT P0, [UR23+0x180], R0 ;  /* 0x00018000ff0075a7 */ /* 0x000e660008001117 */
[----:B------:R-:W-:Y:S01]  /*4180*/  ULEA UR18, UR4, UR18, 0x14 ;  /* 0x0000001204127291 */ /* 0x000fe2000f8ea0ff */
[----:B-123--:R-:W-:Y:S11]  /*4190*/  @!P0 BRA `(.L_x_75) ;  /* 0x0000004800d48947 */ /* 0x00eff60003800000 */
.L_x_169:
[----:B------:R-:W-:Y:S01]  /*41a0*/  IADD3 R10, PT, PT, R10, 0x1, RZ ;  /* 0x000000010a0a7810 */ /* 0x000fe20007ffe0ff */
[----:B------:R-:W-:Y:S06]  /*41b0*/  BRA.U !UP4, `(.L_x_76) ;  /* 0x000000010c987547 */ /* 0x000fec000b800000 */
[----:B------:R-:W-:Y:S01]  /*41c0*/  UPLOP3.LUT UP2, UPT, UPT, UPT, UPT, 0x40, 0x4 ;  /* 0x000000000004789c */ /* 0x000fe20003f4e870 */
[----:B------:R-:W-:Y:S01]  /*41d0*/  UMOV UR16, UR29 ;  /* 0x0000001d00107c82 */ /* 0x000fe20008000000 */
[----:B------:R-:W-:Y:S01]  /*41e0*/  UMOV UR15, UR28 ;  /* 0x0000001c000f7c82 */ /* 0x000fe20008000000 */
[----:B------:R-:W-:-:S08]  /*41f0*/  UMOV UR6, UR14 ;  /* 0x0000000e00067c82 */ /* 0x000fd00008000000 */
.L_x_79:
[----:B------:R-:W-:Y:S02]  /*4200*/  UIADD3 UR16, UPT, UPT, UR16, 0x1, URZ ;  /* 0x0000000110107890 */ /* 0x000fe4000fffe0ff */
[----:B--2---:R-:W-:Y:S02]  /*4210*/  ULEA UR5, UR6, UR17, 0x3 ;  /* 0x0000001106057291 */ /* 0x004fe4000f8e18ff */
[----:B------:R-:W-:Y:S01]  /*4220*/  UISETP.NE.AND UP3, UPT, UR16, URZ, UPT ;  /* 0x000000ff1000728c */ /* 0x000fe2000bf65270 */
[----:B---3--:R-:W-:Y:S10]  /*4230*/  @P2 BRA `(.L_x_77) ;  /* 0x00000000000c2947 */ /* 0x008ff40003800000 */
[----:B-1----:R-:W-:Y:S04]  /*4240*/  SHF.L.U32 R3, R8, 0x1f, RZ ;  /* 0x0000001f08037819 */ /* 0x002fe800000006ff */
[----:B------:R-:W1:Y:S02]  /*4250*/  SYNCS.PHASECHK.TRANS64.TRYWAIT P0, [UR5], R3 ;  /* 0x00000003ff0075a7 */ /* 0x000e640008001105 */
[----:B-1----:R-:W-:Y:S05]  /*4260*/  @!P0 BRA `(.L_x_78) ;  /* 0x0000004800b88947 */ /* 0x002fea0003800000 */
.L_x_77:
[----:B------:R-:W-:Y:S01]  /*4270*/  UISETP.NE.AND UP0, UPT, UR15, 0x1, UPT ;  /* 0x000000010f00788c */ /* 0x000fe2000bf05270 */
[----:B------:R-:W-:Y:S01]  /*4280*/  PLOP3.LUT P2, PT, PT, PT, PT, 0x80, 0x8 ;  /* 0x000000000008781c */ /* 0x000fe20003f4f070 */
[----:B------:R-:W-:Y:S02]  /*4290*/  UIADD3 UR4, UPT, UPT, UR6, 0x1, URZ ;  /* 0x0000000106047890 */ /* 0x000fe4000fffe0ff */
[----:B------:R-:W-:Y:S02]  /*42a0*/  ULEA UR12, UR6, UR21, 0x9 ;  /* 0x00000015060c7291 */ /* 0x000fe4000f8e48ff */
[----:B------:R-:W-:Y:S01]  /*42b0*/  UISETP.NE.AND UP1, UPT, UR4, 0x11, UPT ;  /* 0x000000110400788c */ /* 0x000fe2000bf25270 */
[----:B------:R-:W-:Y:S01]  /*42c0*/  PLOP3.LUT P0, PT, PT, PT, UP0, 0x80, 0x8 ;  /* 0x000000000008781c */ /* 0x000fe20003f0f008 */
[----:B------:R-:W-:Y:S02]  /*42d0*/  UIADD3 UR10, UPT, UPT, UR12, 0x2, URZ ;  /* 0x000000020c0a7890 */ /* 0x000fe4000fffe0ff */
[----:B------:R-:W-:Y:S02]  /*42e0*/  USEL UR7, URZ, 0x1, UP1 ;  /* 0x00000001ff077887 */ /* 0x000fe40008800000 */
[----:B------:R-:W-:Y:S02]  /*42f0*/  USEL UR14, UR4, URZ, UP1 ;  /* 0x000000ff040e7287 */ /* 0x000fe40008800000 */
[----:B------:R-:W-:Y:S02]  /*4300*/  UIADD3 UR15, UPT, UPT, UR15, -0x1, URZ ;  /* 0xffffffff0f0f7890 */ /* 0x000fe4000fffe0ff */
[----:B------:R-:W-:Y:S01]  /*4310*/  @UP0 ULEA UR4, UR14, UR17, 0x3 ;  /* 0x000000110e040291 */ /* 0x000fe2000f8e18ff */
[----:B------:R-:W-:Y:S01]  /*4320*/  LOP3.LUT R8, R8, UR7, RZ, 0x3c, !PT ;  /* 0x0000000708087c12 */ /* 0x000fe2000f8e3cff */
[----:B------:R-:W-:Y:S01]  /*4330*/  UIADD3 UR7, UPT, UPT, UR5, 0x88, URZ ;  /* 0x0000008805077890 */ /* 0x000fe2000fffe0ff */
[----:B------:R-:W-:Y:S02]  /*4340*/  UMOV UR13, 0x80004020 ;  /* 0x80004020000d7882 */ /* 0x000fe40000000000 */
[----:B-1----:R-:W-:Y:S01]  /*4350*/  @P0 SHF.L.U32 R0, R8, 0x1f, RZ ;  /* 0x0000001f08000819 */ /* 0x002fe200000006ff */
[----:B------:R-:W-:Y:S01]  /*4360*/  UMOV UR5, 0x80004020 ;  /* 0x8000402000057882 */ /* 0x000fe20000000000 */
[----:B------:R-:W-:Y:S01]  /*4370*/  UMOV UR11, 0x80004020 ;  /* 0x80004020000b7882 */ /* 0x000fe20000000000 */
[----:B------:R-:W-:Y:S01]  /*4380*/  UMOV UR9, 0x80004020 ;  /* 0x8000402000097882 */ /* 0x000fe20000000000 */
[----:B------:R2:W3:Y:S01]  /*4390*/  @P0 SYNCS.PHASECHK.TRANS64.TRYWAIT P2, [UR4], R0 ;  /* 0x00000000ff0005a7 */ /* 0x0004e20008041104 */
[----:B------:R-:W-:Y:S03]  /*43a0*/  ULEA UR4, UR6, UR20, 0x8 ;  /* 0x0000001406047291 */ /* 0x000fe6000f8e40ff */
[----:B------:R-:W-:Y:S01]  /*43b0*/  UMOV UR6, UR14 ;  /* 0x0000000e00067c82 */ /* 0x000fe20008000000 */
[----:B------:R-:W-:Y:S05]  /*43c0*/  UIADD3 UR8, UPT, UPT, UR4, 0x2, URZ ;  /* 0x0000000204087890 */ /* 0x000fea000fffe0ff */
[----:B------:R2:W-:Y:S01]  /*43d0*/  UTCQMMA gdesc[UR4], gdesc[UR12], tmem[UR18], tmem[UR26], idesc[UR27], UP2 ;  /* 0x00ff1a0c040075ea */ /* 0x0005e20009000312 */
[----:B------:R-:W-:Y:S03]  /*43e0*/  UPLOP3.LUT UP2, UPT, UPT, UPT, UPT, 0x80, 0x8 ;  /* 0x000000000008789c */ /* 0x000fe60003f4f070 */
[----:B------:R2:W-:Y:S01]  /*43f0*/  UTCQMMA gdesc[UR8], gdesc[UR10], tmem[UR18], tmem[UR24], idesc[UR25], UPT ;  /* 0x00ff180a080075ea */ /* 0x0005e2000b800312 */
[----:B------:R2:W-:Y:S01]  /*4400*/  UTCBAR.MULTICAST [UR7], URZ, UR19 ;  /* 0x000000ff070073e9 */ /* 0x0005e20008000813 */
[----:B------:R-:W-:Y:S06]  /*4410*/  BRA.U UP3, `(.L_x_79) ;  /* 0xfffffffd03787547 */ /* 0x000fec000b83ffff */
.L_x_76:
[----:B--2---:R-:W-:Y:S01]  /*4420*/  UIADD3 UR4, UPT, UPT, UR22, 0x1, URZ ;  /* 0x0000000116047890 */ /* 0x004fe2000fffe0ff */
[C---:B------:R-:W-:Y:S01]  /*4430*/  ISETP.NE.AND P0, PT, R10.reuse, 0x2, PT ;  /* 0x000000020a00780c */ /* 0x040fe20003f05270 */
[----:B------:R-:W-:Y:S02]  /*4440*/  UIADD3 UR5, UPT, UPT, UR23, 0x160, URZ ;  /* 0x0000016017057890 */ /* 0x000fe4000fffe0ff */
[----:B------:R-:W-:Y:S01]  /*4450*/  UISETP.NE.AND UP0, UPT, UR4, 0x4, UPT ;  /* 0x000000040400788c */ /* 0x000fe2000bf05270 */
[----:B-1----:R-:W-:Y:S02]  /*4460*/  SEL R0, RZ, 0x1, P0 ;  /* 0x00000001ff007807 */ /* 0x002fe40000000000 */
[----:B------:R-:W-:Y:S01]  /*4470*/  SEL R10, R10, RZ, P0 ;  /* 0x000000ff0a0a7207 */ /* 0x000fe20000000000 */
[----:B------:R-:W-:Y:S01]  /*4480*/  USEL UR6, URZ, 0x1, UP0 ;  /* 0x00000001ff067887 */ /* 0x000fe20008000000 */
[----:B------:R-:W-:Y:S01]  /*4490*/  LOP3.LUT R9, R9, R0, RZ, 0x3c, !PT ;  /* 0x0000000009097212 */ /* 0x000fe200078e3cff */
[----:B------:R-:W-:Y:S01]  /*44a0*/  USEL UR22, UR4, URZ, UP0 ;  /* 0x000000ff04167287 */ /* 0x000fe20008000000 */
[----:B------:R1:W-:Y:S03]  /*44b0*/  UTCBAR [UR5], URZ ;  /* 0x000000ff050073e9 */ /* 0x0003e600080000ff */
[----:B------:R-:W-:Y:S01]  /*44c0*/  LOP3.LUT R11, R11, UR6, RZ, 0x3c, !PT ;  /* 0x000000060b0b7c12 */ /* 0x000fe2000f8e3cff */
[----:B------:R-:W-:Y:S07]  /*44d0*/  @P1 BRA `(.L_x_80) ;  /* 0xfffffff800b01947 */ /* 0x000fee000383ffff */
[----:B------:R-:W2:Y:S01]  /*44e0*/  S2UR UR8, SR_CgaCtaId ;  /* 0x00000000000879c3 */ /* 0x000ea20000008800 */
[----:B------:R-:W-:Y:S01]  /*44f0*/  ELECT P0, URZ, PT ;  /* 0x0000000000ff782f */ /* 0x000fe20003800000 */
[----:B------:R-:W-:Y:S01]  /*4500*/  IMAD.MOV.U32 R0, RZ, RZ, 0x1 ;  /* 0x00000001ff007424 */ /* 0x000fe200078e00ff */
[----:B------:R-:W-:Y:S01]  /*4510*/  UIADD3 UR17, UPT, UPT, UR17, 0x180, URZ ;  /* 0x0000018011117890 */ /* 0x000fe2000fffe0ff */
[----:B------:R-:W-:Y:S01]  /*4520*/  SHF.L.U32 R3, R11, 0x1f, RZ ;  /* 0x0000001f0b037819 */ /* 0x000fe200000006ff */
[----:B------:R-:W-:-:S03]  /*4530*/  UMOV UR4, 0x40 ;  /* 0x0000004000047882 */ /* 0x000fc60000000000 */
[----:B------:R-:W-:Y:S01]  /*4540*/  UVIRTCOUNT.DEALLOC.SMPOOL 0x80 ;  /* 0x000000800000784c */ /* 0x000fe20000000000 */
[----:B--2---:R-:W-:Y:S02]  /*4550*/  ULEA UR8, UR8, UR4, 0x18 ;  /* 0x0000000408087291 */ /* 0x004fe4000f8ec0ff */
[----:B------:R-:W-:-:S07]  /*4560*/  ULEA UR4, UR22, UR17, 0x3 ;  /* 0x0000001116047291 */ /* 0x000fce000f8e18ff */
[----:B------:R2:W-:Y:S02]  /*4570*/  @P0 STS.U8 [UR8+0x1c], R0 ;  /* 0x00001c00ff000988 */ /* 0x0005e40008000008 */
[----:B------:R-:W4:Y:S02]  /*4580*/  SYNCS.PHASECHK.TRANS64.TRYWAIT P0, [UR4], R3 ;  /* 0x00000003ff0075a7 */ /* 0x000f240008001104 */
[----:B--2-4-:R-:W-:Y:S05]  /*4590*/  @!P0 BRA `(.L_x_81) ;  /* 0x0000004800048947 */ /* 0x014fea0003800000 */
.L_x_172:
[----:B------:R-:W-:-:S04]  /*45a0*/  UIADD3 UR4, UPT, UPT, UR22, 0x1, URZ ;  /* 0x0000000116047890 */ /* 0x000fc8000fffe0ff */
[----:B------:R-:W-:-:S04]  /*45b0*/  UISETP.NE.AND UP0, UPT, UR4, 0x4, UPT ;  /* 0x000000040400788c */ /* 0x000fc8000bf05270 */
[----:B------:R-:W-:Y:S02]  /*45c0*/  USEL UR6, URZ, 0x1, UP0 ;  /* 0x00000001ff067887 */ /* 0x000fe40008000000 */
[----:B------:R-:W-:-:S04]  /*45d0*/  USEL UR4, UR4, URZ, UP0 ;  /* 0x000000ff04047287 */ /* 0x000fc80008000000 */
[----:B-1----:R-:W-:Y:S01]  /*45e0*/  ULEA UR5, UR4, UR17, 0x3 ;  /* 0x0000001104057291 */ /* 0x002fe2000f8e18ff */
[----:B------:R-:W-:-:S04]  /*45f0*/  LOP3.LUT R2, R11, UR6, RZ, 0x3c, !PT ;  /* 0x000000060b027c12 */ /* 0x000fc8000f8e3cff */
[----:B--2---:R-:W-:-:S04]  /*4600*/  SHF.L.U32 R3, R2, 0x1f, RZ ;  /* 0x0000001f02037819 */ /* 0x004fc800000006ff */
[----:B------:R-:W1:Y:S02]  /*4610*/  SYNCS.PHASECHK.TRANS64.TRYWAIT P0, [UR5], R3 ;  /* 0x00000003ff0075a7 */ /* 0x000e640008001105 */
[----:B-1----:R-:W-:Y:S05]  /*4620*/  @!P0 BRA `(.L_x_82) ;  /* 0x0000004400f88947 */ /* 0x002fea0003800000 */
.L_x_174:
        /* <DEDUP_REMOVED lines=9> */
.L_x_176:
[----:B------:R-:W-:-:S04]  /*46c0*/  UIADD3 UR4, UPT, UPT, UR4, 0x1, URZ ;  /* 0x0000000104047890 */ /* 0x000fc8000fffe0ff */
[----:B------:R-:W-:-:S04]  /*46d0*/  UISETP.NE.AND UP0, UPT, UR4, 0x4, UPT ;  /* 0x000000040400788c */ /* 0x000fc8000bf05270 */
[----:B------:R-:W-:Y:S02]  /*46e0*/  USEL UR5, URZ, 0x1, UP0 ;  /* 0x00000001ff057887 */ /* 0x000fe40008000000 */
[----:B------:R-:W-:-:S04]  /*46f0*/  USEL UR4, UR4, URZ, UP0 ;  /* 0x000000ff04047287 */ /* 0x000fc80008000000 */
[----:B------:R-:W-:Y:S01]  /*4700*/  ULEA UR4, UR4, UR17, 0x3 ;  /* 0x0000001104047291 */ /* 0x000fe2000f8e18ff */
[----:B-1----:R-:W-:-:S04]  /*4710*/  LOP3.LUT R3, R2, UR5, RZ, 0x3c, !PT ;  /* 0x0000000502037c12 */ /* 0x002fc8000f8e3cff */
[----:B------:R-:W-:-:S04]  /*4720*/  SHF.L.U32 R3, R3, 0x1f, RZ ;  /* 0x0000001f03037819 */ /* 0x000fc800000006ff */
[----:B------:R-:W1:Y:S02]  /*4730*/  SYNCS.PHASECHK.TRANS64.TRYWAIT P0, [UR4], R3 ;  /* 0x00000003ff0075a7 */ /* 0x000e640008001104 */
[----:B-1----:R-:W-:Y:S05]  /*4740*/  @!P0 BRA `(.L_x_84) ;  /* 0x0000004400e08947 */ /* 0x002fea0003800000 */
.L_x_178:
[----:B------:R-:W-:Y:S01]  /*4750*/  NOP ;  /* 0x0000000000007918 */ /* 0x000fe20000000000 */
[----:B-1----:R-:W1:Y:S01]  /*4760*/  LDS R0, [UR8+0x14] ;  /* 0x00001408ff007984 */ /* 0x002e620008000800 */
[----:B------:R-:W-:Y:S01]  /*4770*/  ULOP3.LUT UR4, UR30, 0xffff, URZ, 0xc0, !UPT ;  /* 0x0000ffff1e047892 */ /* 0x000fe2000f8ec0ff */
[----:B------:R-:W-:Y:S01]  /*4780*/  UMOV UR5, 0xffff ;  /* 0x0000ffff00057882 */ /* 0x000fe20000000000 */
[----:B------:R-:W-:Y:S02]  /*4790*/  UMOV UR6, 0x1 ;  /* 0x0000000100067882 */ /* 0x000fe40000000000 */
[----:B------:R-:W-:-:S04]  /*47a0*/  USHF.R.U32.HI UR4, URZ, 0x5, UR4 ;  /* 0x00000005ff047899 */ /* 0x000fc80008011604 */
[----:B------:R-:W-:Y:S02]  /*47b0*/  USHF.L.U32 UR5, UR5, UR4, URZ ;  /* 0x0000000405057299 */ /* 0x000fe400080006ff */
[----:B------:R-:W-:-:S04]  /*47c0*/  USHF.L.U32 UR4, UR6, UR4, URZ ;  /* 0x0000000406047299 */ /* 0x000fc800080006ff */
[----:B-1----:R-:W-:-:S04]  /*47d0*/  LOP3.LUT R0, R0, UR5, RZ, 0xc0, !PT ;  /* 0x0000000500007c12 */ /* 0x002fc8000f8ec0ff */
[----:B------:R-:W-:-:S13]  /*47e0*/  ISETP.NE.AND P0, PT, R0, UR5, PT ;  /* 0x0000000500007c0c */ /* 0x000fda000bf05270 */
[----:B------:R-:W-:Y:S05]  /*47f0*/  @P0 BRA `(.L_x_85) ;  /* 0x0000000000580947 */ /* 0x000fea0003800000 */
[----:B------:R-:W1:Y:S02]  /*4800*/  LDS R0, [UR8+0x18] ;  /* 0x00001808ff007984 */ /* 0x000e640008000800 */
[----:B-1----:R-:W-:-:S04]  /*4810*/  LOP3.LUT R0, R0, UR4, RZ, 0xc0, !PT ;  /* 0x0000000400007c12 */ /* 0x002fc8000f8ec0ff */
[----:B------:R-:W-:-:S13]  /*4820*/  ISETP.NE.AND P0, PT, R0, UR4, PT ;  /* 0x0000000400007c0c */ /* 0x000fda000bf05270 */
[----:B------:R-:W-:Y:S05]  /*4830*/  @P0 BRA `(.L_x_86) ;  /* 0x00000000003c0947 */ /* 0x000fea0003800000 */
[----:B------:R-:W1:Y:S01]  /*4840*/  S2R R2, SR_LANEID ;  /* 0x0000000000027919 */ /* 0x000e620000000000 */
[----:B------:R-:W-:Y:S01]  /*4850*/  ULOP3.LUT UR5, URZ, UR5, URZ, 0x33, !UPT ;  /* 0x00000005ff057292 */ /* 0x000fe2000f8e33ff */
[----:B------:R-:W-:Y:S01]  /*4860*/  LOP3.LUT R4, RZ, UR4, RZ, 0x33, !PT ;  /* 0x00000004ff047c12 */ /* 0x000fe2000f8e33ff */
[----:B------:R-:W-:Y:S02]  /*4870*/  VOTEU.ANY UR4, UPT, PT ;  /* 0x0000000000047886 */ /* 0x000fe400038e0100 */
[----:B------:R-:W-:Y:S01]  /*4880*/  UFLO.U32 UR4, UR4 ;  /* 0x00000004000472bd */ /* 0x000fe200080e0000 */
[----:B------:R-:W2:Y:S01]  /*4890*/  REDUX UR6, R4 ;  /* 0x00000000040673c4 */ /* 0x000ea20000000000 */
[----:B------:R-:W-:-:S06]  /*48a0*/  IMAD.U32 R0, RZ, RZ, UR5 ;  /* 0x00000005ff007e24 */ /* 0x000fcc000f8e00ff */
[----:B------:R4:W-:Y:S01]  /*48b0*/  UTCATOMSWS.AND URZ, UR5 ;  /* 0x0000000500ff79e3 */ /* 0x0009e20008000000 */
[----:B------:R-:W3:Y:S01]  /*48c0*/  REDUX UR7, R0 ;  /* 0x00000000000773c4 */ /* 0x000ee20000000000 */
[----:B-1----:R-:W-:Y:S01]  /*48d0*/  ISETP.EQ.U32.AND P0, PT, R2, UR4, PT ;  /* 0x0000000402007c0c */ /* 0x002fe2000bf02070 */
[----:B--2---:R-:W-:Y:S01]  /*48e0*/  IMAD.U32 R2, RZ, RZ, UR6 ;  /* 0x00000006ff027e24 */ /* 0x004fe2000f8e00ff */
[----:B---3--:R-:W-:-:S11]  /*48f0*/  MOV R3, UR7 ;  /* 0x0000000700037c02 */ /* 0x008fd60008000f00 */
[----:B------:R4:W-:Y:S04]  /*4900*/  @P0 ATOMS.AND RZ, [UR8+0x14], R3 ;  /* 0x00001403ffff098c */ /* 0x0009e8000a800008 */
[----:B------:R4:W-:Y:S01]  /*4910*/  @P0 ATOMS.AND RZ, [UR8+0x18], R2 ;  /* 0x00001802ffff098c */ /* 0x0009e2000a800008 */
[----:B------:R-:W-:Y:S05]  /*4920*/  BRA `(.L_x_87) ;  /* 0x0000000000147947 */ /* 0x000fea0003800000 */
.L_x_86:
[----:B------:R-:W-:Y:S02]  /*4930*/  MOV R2, 0x4950 ;  /* 0x0000495000027802 */ /* 0x000fe40000000f00 */
[----:B---3-5:R-:W-:Y:S05]  /*4940*/  CALL.REL.NOINC `($__internal_0_$__cuda_sm10x_tcgen05_guardrail_trap_col_being_dealloced_not_returned_by_alloc) ;  /* 0x00000048003c7944 */ /* 0x028fea0003c00000 */
[----:B------:R-:W-:Y:S05]  /*4950*/  BRA `(.L_x_87) ;  /* 0x0000000000087947 */ /* 0x000fea0003800000 */
.L_x_85:
[----:B------:R-:W-:Y:S02]  /*4960*/  MOV R2, 0x4980 ;  /* 0x0000498000027802 */ /* 0x000fe40000000f00 */
[----:B---3-5:R-:W-:Y:S05]  /*4970*/  CALL.REL.NOINC `($__internal_2_$__cuda_sm10x_tcgen05_guardrail_trap_unallocated_columns_being_dealloced) ;  /* 0x0000004800487944 */ /* 0x028fea0003c00000 */
.L_x_87:
[----:B------:R-:W-:Y:S01]  /*4980*/  NOP ;  /* 0x0000000000007918 */ /* 0x000fe20000000000 */
[----:B----4-:R-:W-:Y:S05]  /*4990*/  EXIT ;  /* 0x000000000000794d */ /* 0x010fea0003800000 */
.L_x_69:
[----:B------:R-:W-:-:S09]  /*49a0*/  UISETP.NE.OR UP0, UPT, UR21, 0x3, !UP3 ;  /* 0x000000031500788c */ /* 0x000fd2000df05670 */
[----:B------:R-:W-:Y:S05]  /*49b0*/  BRA.U UP0, `(.L_x_88) ;  /* 0x0000000d00807547 */ /* 0x000fea000b800000 */
[----:B------:R-:W1:Y:S01]  /*49c0*/  S2UR UR10, SR_CgaCtaId ;  /* 0x00000000000a79c3 */ /* 0x000e620000008800 */
[----:B------:R-:W2:Y:S01]  /*49d0*/  LDCU UR32, c[0x0][0x370] ;  /* 0x00006e00ff2077ac */ /* 0x000ea20008000800 */
[----:B------:R-:W-:Y:S02]  /*49e0*/  HFMA2 R13, -RZ, RZ, 0, 0 ;  /* 0x00000000ff0d7431 */ /* 0x000fe400000001ff */
[----:B------:R-:W-:Y:S01]  /*49f0*/  IMAD.MOV.U32 R15, RZ, RZ, 0x1 ;  /* 0x00000001ff0f7424 */ /* 0x000fe200078e00ff */
[----:B------:R-:W-:Y:S01]  /*4a00*/  MOV R7, 0x1000 ;  /* 0x0000100000077802 */ /* 0x000fe20000000f00 */
[----:B------:R-:W2:Y:S01]  /*4a10*/  LDCU.128 UR28, c[0x0][0xb10] ;  /* 0x00016200ff1c77ac */ /* 0x000ea20008000c00 */
[----:B------:R-:W-:Y:S01]  /*4a20*/  IMAD.MOV.U32 R14, RZ, RZ, RZ ;  /* 0x000000ffff0e7224 */ /* 0x000fe200078e00ff */
[----:B------:R-:W3:Y:S01]  /*4a30*/  LDC.64 R16, c[0x0][0x348] ;  /* 0x0000d200ff107b82 */ /* 0x000ee20000000a00 */
[----:B------:R-:W4:Y:S01]  /*4a40*/  LDCU UR27, c[0x0][0x374] ;  /* 0x00006e80ff1b77ac */ /* 0x000f220008000800 */
[----:B------:R-:W1:Y:S06]  /*4a50*/  LDCU UR15, c[0x0][0xb0c] ;  /* 0x00016180ff0f77ac */ /* 0x000e6c0008000800 */
[----:B------:R-:W3:Y:S01]  /*4a60*/  LDC.64 R2, c[0x0][0x888] ;  /* 0x00022200ff027b82 */ /* 0x000ee20000000a00 */
[----:B------:R-:W1:Y:S01]  /*4a70*/  LDCU UR39, c[0x0][0xb20] ;  /* 0x00016400ff2777ac */ /* 0x000e620008000800 */
[----:B------:R-:W1:Y:S06]  /*4a80*/  LDCU UR4, c[0x0][0xb30] ;  /* 0x00016600ff0477ac */ /* 0x000e6c0008000800 */
[----:B------:R-:W3:Y:S01]  /*4a90*/  LDC.64 R4, c[0x0][0x890] ;  /* 0x00022400ff047b82 */ /* 0x000ee20000000a00 */
[----:B------:R-:W-:Y:S01]  /*4aa0*/  UMOV UR21, 0x400 ;  /* 0x0000040000157882 */ /* 0x000fe20000000000 */
[----:B--2---:R-:W-:-:S02]  /*4ab0*/  UIMAD.WIDE.U32 UR6, UR32, UR28, URZ ;  /* 0x0000001c200672a5 */ /* 0x004fc4000f8e00ff */
[----:B----4-:R-:W-:Y:S02]  /*4ac0*/  UIMAD.WIDE.U32 UR8, UR27, UR31, URZ ;  /* 0x0000001f1b0872a5 */ /* 0x010fe4000f8e00ff */
[----:B-1----:R-:W-:Y:S02]  /*4ad0*/  ULEA UR21, UR10, UR21, 0x18 ;  /* 0x000000150a157291 */ /* 0x002fe4000f8ec0ff */
[----:B------:R-:W-:Y:S02]  /*4ae0*/  UPLOP3.LUT UP3, UPT, UPT, UPT, UPT, 0x40, 0x4 ;  /* 0x000000000004789c */ /* 0x000fe40003f6e870 */
[----:B------:R-:W-:Y:S02]  /*4af0*/  UIADD3 UR33, UPT, UPT, UR21, 0x118, URZ ;  /* 0x0000011815217890 */ /* 0x000fe4000fffe0ff */
[----:B------:R-:W-:Y:S01]  /*4b00*/  UIADD3 UR17, UPT, UPT, UR21, 0x110, URZ ;  /* 0x0000011015117890 */ /* 0x000fe2000fffe0ff */
[----:B------:R-:W-:Y:S01]  /*4b10*/  UMOV UR6, UR7 ;  /* 0x0000000700067c82 */ /* 0x000fe20008000000 */
[----:B------:R-:W-:Y:S01]  /*4b20*/  UMOV UR35, UR9 ;  /* 0x0000000900237c82 */ /* 0x000fe20008000000 */
[----:B------:R-:W-:-:S02]  /*4b30*/  UISETP.GE.AND UP0, UPT, UR42, 0x1, UPT ;  /* 0x000000012a00788c */ /* 0x000fc4000bf06270 */
[----:B------:R-:W-:Y:S01]  /*4b40*/  UISETP.NE.AND UP4, UPT, UR42, 0x1, UPT ;  /* 0x000000012a00788c */ /* 0x000fe2000bf85270 */
[----:B------:R-:W1:Y:S01]  /*4b50*/  LDCU.64 UR22, c[0x0][0xb28] ;  /* 0x00016500ff1677ac */ /* 0x000e620008000a00 */
[----:B------:R-:W-:Y:S02]  /*4b60*/  UISETP.NE.AND UP6, UPT, UR15, 0x1, UPT ;  /* 0x000000010f00788c */ /* 0x000fe4000bfc5270 */
[----:B------:R-:W-:Y:S02]  /*4b70*/  UISETP.NE.AND UP5, UPT, UR30, 0x1, UPT ;  /* 0x000000011e00788c */ /* 0x000fe4000bfa5270 */
[----:B------:R-:W-:Y:S02]  /*4b80*/  UPRMT UR33, UR10, 0x654, UR33 ;  /* 0x000006540a217896 */ /* 0x000fe40008000021 */
[----:B------:R-:W-:Y:S02]  /*4b90*/  USHF.R.U32.HI UR37, URZ, UR29, UR6 ;  /* 0x0000001dff257299 */ /* 0x000fe40008011606 */
[----:B------:R-:W-:-:S02]  /*4ba0*/  UPRMT UR34, UR10, 0x654, UR17 ;  /* 0x000006540a227896 */ /* 0x000fc40008000011 */
[----:B------:R-:W-:Y:S02]  /*4bb0*/  USHF.R.U32.HI UR35, URZ, UR39, UR35 ;  /* 0x00000027ff237299 */ /* 0x000fe40008011623 */
[----:B------:R-:W-:-:S11]  /*4bc0*/  UISETP.NE.AND UP2, UPT, UR4, 0x1, UPT ;  /* 0x000000010400788c */ /* 0x000fd6000bf45270 */
.L_x_97:
[C---:B------:R-:W-:Y:S02]  /*4bd0*/  LEA R12, R14.reuse, UR21, 0x3 ;  /* 0x000000150e0c7c11 */ /* 0x040fe4000f8e18ff */
[----:B------:R-:W-:Y:S02]  /*4be0*/  SHF.L.U32 R9, R13, 0x1f, RZ ;  /* 0x0000001f0d097819 */ /* 0x000fe400000006ff */
[----:B------:R-:W-:Y:S02]  /*4bf0*/  LEA R10, R14, UR21, 0x4 ;  /* 0x000000150e0a7c11 */ /* 0x000fe4000f8e20ff */
[----:B--2---:R-:W2:Y:S02]  /*4c00*/  SYNCS.PHASECHK.TRANS64.TRYWAIT P0, [R12+URZ+0x140], R9 ;  /* 0x000140090c0075a7 */ /* 0x004ea400080011ff */
[----:B--2---:R-:W-:Y:S05]  /*4c10*/  @!P0 BRA `(.L_x_89) ;  /* 0x0000004000c48947 */ /* 0x004fea0003800000 */
.L_x_179:
[----:B--2---:R-:W2:Y:S01]  /*4c20*/  LDS.128 R8, [R10+0x1d0] ;  /* 0x0001d0000a087984 */ /* 0x004ea20000000c00 */
[----:B------:R-:W-:Y:S01]  /*4c30*/  UISETP.GE.AND UP0, UPT, UR42, 0x1, UPT ;  /* 0x000000012a00788c */ /* 0x000fe2000bf06270 */
[----:B------:R-:W-:Y:S01]  /*4c40*/  @!PT LDS RZ, [RZ] ;  /* 0x00000000fffff984 */ /* 0x000fe20000000800 */
[----:B------:R-:W-:Y:S01]  /*4c50*/  @!PT LDS RZ, [RZ] ;  /* 0x00000000fffff984 */ /* 0x000fe20000000800 */
[----:B------:R-:W-:Y:S01]  /*4c60*/  @!PT LDS RZ, [RZ] ;  /* 0x00000000fffff984 */ /* 0x000fe20000000800 */
[----:B------:R-:W-:Y:S01]  /*4c70*/  @!PT LDS RZ, [RZ] ;  /* 0x00000000fffff984 */ /* 0x000fe20000000800 */
[----:B------:R4:W-:Y:S06]  /*4c80*/  MEMBAR.ALL.CTA ;  /* 0x0000000000007992 */ /* 0x0009ec0000008000 */
[----:B----4-:R-:W4:Y:S01]  /*4c90*/  FENCE.VIEW.ASYNC.S ;  /* 0x00000000000073c6 */ /* 0x010f220000000000 */
[----:B--2---:R-:W-:Y:S11]  /*4ca0*/  LOP3.LUT P0, RZ, R10, 0x1, RZ, 0xc0, !PT ;  /* 0x000000010aff7812 */ /* 0x004ff6000780c0ff */
[----:B------:R-:W-:Y:S02]  /*4cb0*/  @!UPT UIADD3 URZ, UPT, UPT, URZ, URZ, URZ ;  /* 0x000000fffffff290 */ /* 0x000fe4000fffe0ff */
[----:B----4-:R-:W-:Y:S01]  /*4cc0*/  VOTEU.ANY UP1, P0 ;  /* 0x0000000000ff7886 */ /* 0x010fe20000020100 */
[----:B------:R-:W-:Y:S11]  /*4cd0*/  PLOP3.LUT P0, PT, PT, PT, UP1, 0x80, 0x8 ;  /* 0x000000000008781c */ /* 0x000ff60003f0f018 */
[----:B------:R-:W-:Y:S02]  /*4ce0*/  @!UPT UIADD3 URZ, UPT, UPT, URZ, URZ, URZ ;  /* 0x000000fffffff290 */ /* 0x000fe4000fffe0ff */
[----:B------:R-:W-:Y:S02]  /*4cf0*/  @P0 SHF.R.U32.HI R0, RZ, 0x10, R9 ;  /* 0x00000010ff000819 */ /* 0x000fe40000011609 */
[----:B------:R-:W-:Y:S02]  /*4d00*/  @P0 MOV R6, R8 ;  /* 0x0000000800060202 */ /* 0x000fe40000000f00 */
[----:B------:R-:W-:Y:S01]  /*4d10*/  @P0 R2UR UR4, R0 ;  /* 0x00000000000402ca */ /* 0x000fe200000e0000 */
[----:B------:R-:W-:Y:S01]  /*4d20*/  VIADD R0, R12, 0x150 ;  /* 0x000001500c007836 */ /* 0x000fe20000000000 */
[----:B------:R-:W-:Y:S02]  /*4d30*/  @P0 LOP3.LUT R8, R9, 0xffff, RZ, 0xc0, !PT ;  /* 0x0000ffff09080812 */ /* 0x000fe400078ec0ff */
[----:B------:R-:W-:Y:S02]  /*4d40*/  @P0 R2UR UR6, R6 ;  /* 0x00000000060602ca */ /* 0x000fe400000e0000 */
[----:B------:R-:W-:Y:S02]  /*4d50*/  PRMT R0, RZ, 0x654, R0 ;  /* 0x00000654ff007816 */ /* 0x000fe40000000000 */
[----:B------:R-:W-:Y:S02]  /*4d60*/  @P0 R2UR UR5, R8 ;  /* 0x00000000080502ca */ /* 0x000fe400000e0000 */
[----:B------:R2:W-:Y:S03]  /*4d70*/  SYNCS.ARRIVE.TRANS64.RED.A1T0 RZ, [R0+URZ], RZ ;  /* 0x000000ff00ff79a7 */ /* 0x0005e600081004ff */
[----:B------:R-:W-:Y:S04]  /*4d80*/  @UP1 UMOV UR26, UR4 ;  /* 0x00000004001a1c82 */ /* 0x000fe80008000000 */
[----:B------:R-:W-:Y:S04]  /*4d90*/  @UP1 UMOV UR14, UR6 ;  /* 0x00000006000e1c82 */ /* 0x000fe80008000000 */
[----:B------:R-:W-:Y:S01]  /*4da0*/  @UP1 UMOV UR13, UR5 ;  /* 0x00000005000d1c82 */ /* 0x000fe20008000000 */
[----:B------:R-:W-:Y:S05]  /*4db0*/  BRA.U !UP0, `(.L_x_90) ;  /* 0x0000000108a47547 */ /* 0x000fea000b800000 */
[----:B------:R-:W-:Y:S02]  /*4dc0*/  UIMAD.WIDE.U32 UR8, UR13, UR31, URZ ;  /* 0x0000001f0d0872a5 */ /* 0x000fe4000f8e00ff */
[----:B------:R-:W-:Y:S02]  /*4dd0*/  UIMAD.WIDE.U32 UR10, UR14, UR28, URZ ;  /* 0x0000001c0e0a72a5 */ /* 0x000fe4000f8e00ff */
[----:B------:R-:W-:Y:S02]  /*4de0*/  USEL UR4, UR27, UR35, !UP5 ;  /* 0x000000231b047287 */ /* 0x000fe4000e800000 */
[----:B------:R-:W-:Y:S02]  /*4df0*/  USEL UR7, UR32, UR37, !UP6 ;  /* 0x0000002520077287 */ /* 0x000fe4000f000000 */
[----:B-1----:R-:W-:Y:S02]  /*4e00*/  UIMAD.WIDE.U32 UR18, UR4, UR22, URZ ;  /* 0x00000016041272a5 */ /* 0x002fe4000f8e00ff */
[----:B------:R-:W-:Y:S01]  /*4e10*/  UIMAD.WIDE.U32 UR24, UR7, UR22, URZ ;  /* 0x00000016071872a5 */ /* 0x000fe2000f8e00ff */
[----:B------:R-:W-:Y:S02]  /*4e20*/  UMOV UR5, UR9 ;  /* 0x0000000900057c82 */ /* 0x000fe40008000000 */
[----:B------:R-:W-:Y:S03]  /*4e30*/  USHF.R.U32.HI UR6, URZ, UR39, UR5 ;  /* 0x00000027ff067299 */ /* 0x000fe60008011605 */
[----:B------:R-:W-:Y:S01]  /*4e40*/  UMOV UR5, UR11 ;  /* 0x0000000b00057c82 */ /* 0x000fe20008000000 */
[----:B------:R-:W-:Y:S02]  /*4e50*/  USEL UR6, UR13, UR6, !UP5 ;  /* 0x000000060d067287 */ /* 0x000fe4000e800000 */
[----:B------:R-:W-:Y:S02]  /*4e60*/  USHF.R.U32.HI UR8, URZ, UR29, UR5 ;  /* 0x0000001dff087299 */ /* 0x000fe40008011605 */
[----:B------:R-:W-:Y:S01]  /*4e70*/  UIMAD.WIDE.U32 UR10, UR6, UR22, URZ ;  /* 0x00000016060a72a5 */ /* 0x000fe2000f8e00ff */
[----:B------:R-:W-:Y:S02]  /*4e80*/  UMOV UR5, UR19 ;  /* 0x0000001300057c82 */ /* 0x000fe40008000000 */
[----:B------:R-:W-:Y:S03]  /*4e90*/  @UP4 USHF.R.U32.HI UR4, URZ, UR23, UR5 ;  /* 0x00000017ff044299 */ /* 0x000fe60008011605 */
[----:B------:R-:W-:Y:S01]  /*4ea0*/  UMOV UR5, UR25 ;  /* 0x0000001900057c82 */ /* 0x000fe20008000000 */
[----:B------:R-:W-:Y:S02]  /*4eb0*/  UIMAD UR4, UR42, UR4, URZ ;  /* 0x000000042a0472a4 */ /* 0x000fe4000f8e02ff */
[----:B------:R-:W-:Y:S02]  /*4ec0*/  @UP4 USHF.R.U32.HI UR7, URZ, UR23, UR5 ;  /* 0x00000017ff074299 */ /* 0x000fe40008011605 */
[----:B------:R-:W-:Y:S02]  /*4ed0*/  USEL UR5, UR14, UR8, !UP6 ;  /* 0x000000080e057287 */ /* 0x000fe4000f000000 */
[----:B------:R-:W-:Y:S02]  /*4ee0*/  UIMAD UR8, UR42, UR7, URZ ;  /* 0x000000072a0872a4 */ /* 0x000fe4000f8e02ff */
[----:B------:R-:W-:Y:S03]  /*4ef0*/  UISETP.GE.AND UP0, UPT, UR6, UR4, UPT ;  /* 0x000000040600728c */ /* 0x000fe6000bf06270 */
[----:B------:R-:W-:Y:S01]  /*4f00*/  UMOV UR4, UR11 ;  /* 0x0000000b00047c82 */ /* 0x000fe20008000000 */
[----:B------:R-:W-:Y:S02]  /*4f10*/  UISETP.GE.OR UP0, UPT, UR5, UR8, UP0 ;  /* 0x000000080500728c */ /* 0x000fe40008706670 */
[----:B------:R-:W-:Y:S02]  /*4f20*/  USHF.R.U32.HI UR4, URZ, UR23, UR4 ;  /* 0x00000017ff047299 */ /* 0x000fe40008011604 */
[----:B------:R-:W-:Y:S02]  /*4f30*/  UIMAD.WIDE.U32 UR8, UR5, UR22, URZ ;  /* 0x00000016050872a5 */ /* 0x000fe4000f8e00ff */
[----:B------:R-:W-:Y:S04]  /*4f40*/  USEL UR10, UR6, UR4, !UP4 ;  /* 0x00000004060a7287 */ /* 0x000fe8000e000000 */
[----:B------:R-:W-:Y:S01]  /*4f50*/  UIADD3 UR11, UPT, UPT, -UR10, URZ, URZ ;  /* 0x000000ff0a0b7290 */ /* 0x000fe2000fffe1ff */
[----:B------:R-:W-:Y:S02]  /*4f60*/  @!UP0 UMOV UR4, UR9 ;  /* 0x0000000900048c82 */ /* 0x000fe40008000000 */
[----:B------:R-:W-:Y:S02]  /*4f70*/  @!UP0 USHF.R.U32.HI UR4, URZ, UR23, UR4 ;  /* 0x00000017ff048299 */ /* 0x000fe40008011604 */
[----:B------:R-:W-:Y:S02]  /*4f80*/  UIMAD UR8, UR42, UR11, UR6 ;  /* 0x0000000b2a0872a4 */ /* 0x000fe4000f8e0206 */
[----:B------:R-:W-:Y:S04]  /*4f90*/  @!UP0 USEL UR4, UR5, UR4, !UP4 ;  /* 0x0000000405048287 */ /* 0x000fe8000e000000 */
[----:B------:R-:W-:Y:S02]  /*4fa0*/  @!UP0 UIMAD UR8, UR7, UR8, UR4 ;  /* 0x00000008070882a4 */ /* 0x000fe4000f8e0204 */
[----:B------:R-:W-:Y:S02]  /*4fb0*/  @!UP0 UIADD3 UR9, UPT, UPT, UR10, -UR4, URZ ;  /* 0x800000040a098290 */ /* 0x000fe4000fffe0ff */
[----:B------:R-:W-:Y:S02]  /*4fc0*/  UIADD3 UR4, UPT, UPT, -UR5, URZ, URZ ;  /* 0x000000ff05047290 */ /* 0x000fe4000fffe1ff */
[----:B------:R-:W-:Y:S02]  /*4fd0*/  UIADD3 UR7, UPT, UPT, -UR6, URZ, URZ ;  /* 0x000000ff06077290 */ /* 0x000fe4000fffe1ff */
[----:B------:R-:W-:Y:S02]  /*4fe0*/  @!UP0 UIMAD UR6, UR9, UR42, UR5 ;  /* 0x0000002a090682a4 */ /* 0x000fe4000f8e0205 */
[----:B------:R-:W-:Y:S02]  /*4ff0*/  UIMAD UR14, UR15, UR4, UR14 ;  /* 0x000000040f0e72a4 */ /* 0x000fe4000f8e020e */
[----:B------:R-:W-:Y:S01]  /*5000*/  UIMAD UR13, UR30, UR7, UR13 ;  /* 0x000000071e0d72a4 */ /* 0x000fe2000f8e020d */
[----:B------:R-:W-:Y:S02]  /*5010*/  @!UP0 UMOV UR5, UR8 ;  /* 0x0000000800058c82 */ /* 0x000fe40008000000 */
[----:B------:R-:W-:Y:S02]  /*5020*/  UIMAD UR14, UR5, UR15, UR14 ;  /* 0x0000000f050e72a4 */ /* 0x000fe4000f8e020e */
[----:B------:R-:W-:Y:S11]  /*5030*/  UIMAD UR13, UR6, UR30, UR13 ;  /* 0x0000001e060d72a4 */ /* 0x000ff6000f8e020d */
[----:B------:R-:W-:Y:S01]  /*5040*/  @!UPT UIADD3 URZ, UPT, UPT, URZ, URZ, URZ ;  /* 0x000000fffffff290 */ /* 0x000fe2000fffe0ff */
.L_x_90:
[----:B------:R-:W4:Y:S01]  /*5050*/  @!UP2 LDCU.128 UR8, c[0x0][0xb10] ;  /* 0x00016200ff08a7ac */ /* 0x000f220008000c00 */
[C---:B---3--:R-:W-:Y:S02]  /*5060*/  ISETP.NE.U32.AND P1, PT, R4.reuse, RZ, PT ;  /* 0x000000ff0400720c */ /* 0x048fe40003f25070 */
[----:B------:R-:W-:Y:S02]  /*5070*/  ISETP.NE.U32.AND P0, PT, R4, RZ, PT ;  /* 0x000000ff0400720c */ /* 0x000fe40003f05070 */
[C---:B------:R-:W-:Y:S02]  /*5080*/  ISETP.NE.AND.EX P1, PT, R5.reuse, RZ, PT, P1 ;  /* 0x000000ff0500720c */ /* 0x040fe40003f25310 */
[----:B------:R-:W-:Y:S01]  /*5090*/  ISETP.NE.AND.EX P0, PT, R5, RZ, PT, P0 ;  /* 0x000000ff0500720c */ /* 0x000fe20003f05300 */
[----:B------:R-:W3:Y:S01]  /*50a0*/  @!UP2 LDCU UR5, c[0x0][0xb0c] ;  /* 0x00016180ff05a7ac */ /* 0x000ee20008000800 */
[----:B------:R-:W-:Y:S01]  /*50b0*/  SHF.L.U32 R9, R15, 0x1f, RZ ;  /* 0x0000001f0f097819 */ /* 0x000fe200000006ff */
[----:B------:R-:W-:Y:S02]  /*50c0*/  USHF.L.U32 UR19, UR16, 0x6, URZ ;  /* 0x0000000610137899 */ /* 0x000fe400080006ff */
[----:B------:R-:W-:Y:S02]  /*50d0*/  USHF.L.U32 UR18, UR20, 0x7, URZ ;  /* 0x0000000714127899 */ /* 0x000fe400080006ff */
[----:B----4-:R-:W-:Y:S07]  /*50e0*/  UIMAD.WIDE.U32 UR6, UR14, UR8, URZ ;  /* 0x000000080e0672a5 */ /* 0x010fee000f8e00ff */
[----:B------:R-:W-:Y:S01]  /*50f0*/  @!UP2 UMOV UR4, UR7 ;  /* 0x000000070004ac82 */ /* 0x000fe20008000000 */
[----:B---3--:R-:W-:Y:S02]  /*5100*/  @!UP2 UISETP.NE.AND UP0, UPT, UR5, 0x1, UPT ;  /* 0x000000010500a88c */ /* 0x008fe4000bf05270 */
[----:B------:R-:W-:Y:S02]  /*5110*/  @!UP2 USHF.R.U32.HI UR4, URZ, UR9, UR4 ;  /* 0x00000009ff04a299 */ /* 0x000fe40008011604 */
[----:B------:R-:W-:Y:S02]  /*5120*/  UIMAD.WIDE.U32 UR6, UR13, UR11, URZ ;  /* 0x0000000b0d0672a5 */ /* 0x000fe4000f8e00ff */
[----:B------:R-:W-:Y:S02]  /*5130*/  @!UP2 USEL UR8, UR14, UR4, !UP0 ;  /* 0x000000040e08a287 */ /* 0x000fe4000c000000 */
[----:B------:R-:W-:Y:S03]  /*5140*/  @!UP2 UISETP.NE.AND UP0, UPT, UR10, 0x1, UPT ;  /* 0x000000010a00a88c */ /* 0x000fe6000bf05270 */
[----:B------:R-:W-:Y:S02]  /*5150*/  @!UP2 UMOV UR6, UR7 ;  /* 0x000000070006ac82 */ /* 0x000fe40008000000 */
[----:B------:R-:W3:Y:S02]  /*5160*/  @!UP2 LDCU UR4, c[0x0][0xb20] ;  /* 0x00016400ff04a7ac */ /* 0x000ee40008000800 */
[----:B---3--:R-:W-:Y:S04]  /*5170*/  @!UP2 USHF.R.U32.HI UR6, URZ, UR4, UR6 ;  /* 0x00000004ff06a299 */ /* 0x008fe80008011606 */
[----:B------:R-:W-:Y:S04]  /*5180*/  @!UP2 USEL UR6, UR13, UR6, !UP0 ;  /* 0x000000060d06a287 */ /* 0x000fe8000c000000 */
[----:B------:R-:W-:Y:S02]  /*5190*/  @!UP2 UIADD3 UR4, UPT, UPT, -UR8, UR6, URZ ;  /* 0x000000060804a290 */ /* 0x000fe4000fffe1ff */
[----:B------:R-:W-:Y:S02]  /*51a0*/  @!UP2 UIADD3 UR6, UPT, UPT, UR8, -UR6, URZ ;  /* 0x800000060806a290 */ /* 0x000fe4000fffe0ff */
[----:B------:R-:W-:Y:S02]  /*51b0*/  @!UP2 UIMAD UR14, UR4, UR5, UR14 ;  /* 0x00000005040ea2a4 */ /* 0x000fe4000f8e020e */
[----:B------:R-:W-:Y:S01]  /*51c0*/  @!UP2 UIMAD UR13, UR6, UR10, UR13 ;  /* 0x0000000a060da2a4 */ /* 0x000fe2000f8e020d */
[----:B------:R-:W-:Y:S11]  /*51d0*/  BRA.U UP3, `(.L_x_91) ;  /* 0x0000000103107547 */ /* 0x000ff6000b800000 */
[----:B--2---:R-:W-:Y:S04]  /*51e0*/  MOV R0, UR38 ;  /* 0x0000002600007c02 */ /* 0x004fe80008000f00 */
[----:B------:R-:W-:Y:S04]  /*51f0*/  SHF.L.U32 R11, R0, 0x1f, RZ ;  /* 0x0000001f000b7819 */ /* 0x000fe800000006ff */
[----:B------:R-:W2:Y:S02]  /*5200*/  SYNCS.PHASECHK.TRANS64.TRYWAIT P2, [UR21+0x138], R11 ;  /* 0x0001380bff0075a7 */ /* 0x000ea40008041115 */
[----:B--2---:R-:W-:Y:S05]  /*5210*/  @!P2 BRA `(.L_x_92) ;  /* 0x0000003c0058a947 */ /* 0x004fea0003800000 */
.L_x_91:
[----:B------:R-:W-:Y:S05]  /*5220*/  @!P1 BRA `(.L_x_93) ;  /* 0x0000000000309947 */ /* 0x000fea0003800000 */
[----:B------:R-:W-:Y:S01]  /*5230*/  ISETP.NE.U32.AND P1, PT, R2, RZ, PT ;  /* 0x000000ff0200720c */ /* 0x000fe20003f25070 */
[----:B------:R-:W3:Y:S01]  /*5240*/  LDCU.64 UR4, c[0x0][0x358] ;  /* 0x00006b00ff0477ac */ /* 0x000ee20008000a00 */
[----:B------:R-:W-:Y:S02]  /*5250*/  IMAD.MOV.U32 R88, RZ, RZ, 0x1 ;  /* 0x00000001ff587424 */ /* 0x000fe400078e00ff */
[----:B------:R-:W-:Y:S11]  /*5260*/  ISETP.NE.AND.EX P1, PT, R3, RZ, PT, P1 ;  /* 0x000000ff0300720c */ /* 0x000ff60003f25310 */
[----:B------:R-:W-:Y:S02]  /*5270*/  @!UPT UIADD3 URZ, UPT, UPT, URZ, URZ, URZ ;  /* 0x000000fffffff290 */ /* 0x000fe4000fffe0ff */
[----:B--2---:R-:W2:Y:S01]  /*5280*/  @P1 LDC.64 R10, c[0x0][0x888] ;  /* 0x00022200ff0a1b82 */ /* 0x004ea20000000a00 */
[----:B------:R-:W-:Y:S04]  /*5290*/  @P1 IMAD R0, R4, UR36, RZ ;  /* 0x0000002404001c24 */ /* 0x000fe8000f8e02ff */
[----:B--2---:R-:W-:Y:S04]  /*52a0*/  @P1 IMAD.WIDE R10, R0, 0x4, R10 ;  /* 0x00000004000a1825 */ /* 0x004fe800078e020a */
[----:B------:R-:W-:Y:S01]  /*52b0*/  HFMA2 R0, -RZ, RZ, 0, 5.9604644775390625e-08 ;  /* 0x00000001ff007431 */ /* 0x000fe200000001ff */
[----:B---3-5:R3:W5:Y:S04]  /*52c0*/  @P1 LDG.E R41, desc[UR4][R10.64] ;  /* 0x000000040a291981 */ /* 0x028768000c1e1900 */
[----:B------:R-:W-:Y:S01]  /*52d0*/  @!P1 PRMT R88, R0, 0x7610, R88 ;  /* 0x0000761000589816 */ /* 0x000fe20000000058 */
[----:B---3--:R-:W4:Y:S06]  /*52e0*/  @!P1 LDC R41, c[0x0][0x880] ;  /* 0x00022000ff299b82 */ /* 0x008f2c0000000800 */
.L_x_93:
[----:B----45:R-:W-:Y:S01]  /*52f0*/  @!P0 FSETP.EQ.AND P1, PT, R41, RZ, PT ;  /* 0x000000ff2900820b */ /* 0x030fe20003f22000 */
[----:B------:R-:W-:Y:S01]  /*5300*/  @!UPT UIADD3 URZ, UPT, UPT, URZ, URZ, URZ ;  /* 0x000000fffffff290 */ /* 0x000fe2000fffe0ff */
[----:B------:R-:W-:Y:S11]  /*5310*/  @!P0 BRA `(.L_x_94) ;  /* 0x0000000000188947 */ /* 0x000ff60003800000 */
[----:B------:R-:W-:Y:S02]  /*5320*/  LOP3.LUT P0, RZ, R88, 0xff, RZ, 0xc0, !PT ;  /* 0x000000ff58ff7812 */ /* 0x000fe4000780c0ff */
[----:B------:R-:W-:Y:S04]  /*5330*/  ISETP.NE.U32.AND P1, PT, R2, RZ, PT ;  /* 0x000000ff0200720c */ /* 0x000fe80003f25070 */
[----:B------:R-:W-:Y:S04]  /*5340*/  ISETP.NE.AND.EX P1, PT, R3, RZ, PT, P1 ;  /* 0x000000ff0300720c */ /* 0x000fe80003f25310 */
[----:B------:R-:W-:Y:S03]  /*5350*/  PLOP3.LUT P1, PT, P1, PT, PT, 0x8, 0x80 ;  /* 0x000000000080781c */ /* 0x000fe60000f2e170 */
[----:B------:R-:W-:Y:S11]  /*5360*/  @P0 FSETP.EQ.AND P1, PT, R41, RZ, PT ;  /* 0x000000ff2900020b */ /* 0x000ff60003f22000 */
[----:B------:R-:W-:Y:S02]  /*5370*/  @!UPT UIADD3 URZ, UPT, UPT, URZ, URZ, URZ ;  /* 0x000000fffffff290 */ /* 0x000fe4000fffe0ff */
.L_x_94:
[----:B------:R-:W3:Y:S01]  /*5380*/  SYNCS.PHASECHK.TRANS64.TRYWAIT P2, [UR21+0x120], R9 ;  /* 0x00012009ff0075a7 */ /* 0x000ee20008041115 */
[----:B------:R-:W-:Y:S04]  /*5390*/  ELECT P0, URZ, PT ;  /* 0x0000000000ff782f */ /* 0x000fe80003800000 */
[----:B------:R-:W-:Y:S11]  /*53a0*/  PLOP3.LUT P1, PT, P1, P0, PT, 0xf2, 0x2f ;  /* 0x00000000002f781c */ /* 0x000ff60000f21e72 */
[----:B------:R-:W-:Y:S02]  /*53b0*/  @!UPT UIADD3 URZ, UPT, UPT, URZ, URZ, URZ ;  /* 0x000000fffffff290 */ /* 0x000fe4000fffe0ff */
[----:B------:R-:W-:Y:S05]  /*53c0*/  @!P1 IADD3 R8, P0, PT, R16, 0x580, RZ ;  /* 0x0000058010089810 */ /* 0x000fea0007f1e0ff */
[----:B------:R-:W-:Y:S01]  /*53d0*/  @!P1 IMAD.X R6, RZ, RZ, R17, P0 ;  /* 0x000000ffff069224 */ /* 0x000fe200000e0611 */
[----:B---3--:R-:W-:Y:S07]  /*53e0*/  @!P2 BRA `(.L_x_95) ;  /* 0x0000003800fca947 */ /* 0x008fee0003800000 */
.L_x_182:
[----:B------:R-:W-:Y:S01]  /*53f0*/  @!P1 R2UR UR5, R8 ;  /* 0x00000000080592ca */ /* 0x000fe200000e0000 */
[----:B------:R-:W-:Y:S01]  /*5400*/  VOTEU.ALL UP0, P1 ;  /* 0x0000000000ff7886 */ /* 0x000fe20000800000 */
[----:B------:R-:W-:Y:S01]  /*5410*/  @!P1 R2UR UR4, R6 ;  /* 0x00000000060492ca */ /* 0x000fe200000e0000 */
[----:B--2---:R-:W-:Y:S01]  /*5420*/  @!P1 IMAD.MOV.U32 R0, RZ, RZ, 0x1000 ;  /* 0x00001000ff009424 */ /* 0x004fe200078e00ff */
[----:B------:R-:W-:Y:S01]  /*5430*/  UMOV UR6, 0x0 ;  /* 0x0000000000067882 */ /* 0x000fe20000000000 */
[----:B------:R-:W-:Y:S01]  /*5440*/  UMOV UR7, 0x10000000 ;  /* 0x1000000000077882 */ /* 0x000fe20000000000 */
[----:B------:R-:W-:Y:S01]  /*5450*/  @!UP0 UIADD3 UR16, UPT, UPT, UR21, 0x200, URZ ;  /* 0x0000020015108890 */ /* 0x000fe2000fffe0ff */
[----:B------:R-:W-:Y:S01]  /*5460*/  VIADD R14, R14, 0x1 ;  /* 0x000000010e0e7836 */ /* 0x000fe20000000000 */
[----:B------:R-:W-:Y:S01]  /*5470*/  VOTEU.ALL UP0, P1 ;  /* 0x0000000000ff7886 */ /* 0x000fe20000800000 */
[----:B------:R-:W-:Y:S04]  /*5480*/  UMOV UR20, UR36 ;  /* 0x0000002400147c82 */ /* 0x000fe80008000000 */
[----:B------:R-:W-:Y:S02]  /*5490*/  IMAD.U32 R10, RZ, RZ, UR5 ;  /* 0x00000005ff0a7e24 */ /* 0x000fe4000f8e00ff */
[----:B------:R-:W-:Y:S03]  /*54a0*/  IMAD.U32 R11, RZ, RZ, UR4 ;  /* 0x00000004ff0b7e24 */ /* 0x000fe6000f8e00ff */
[----:B------:R-:W-:Y:S02]  /*54b0*/  @!P1 R2UR UR4, R10 ;  /* 0x000000000a0492ca */ /* 0x000fe400000e0000 */
[----:B------:R-:W-:Y:S11]  /*54c0*/  @!P1 R2UR UR5, R11 ;  /* 0x000000000b0592ca */ /* 0x000ff600000e0000 */
[----:B------:R-:W-:Y:S02]  /*54d0*/  @!UPT UIADD3 URZ, UPT, UPT, URZ, URZ, URZ ;  /* 0x000000fffffff290 */ /* 0x000fe4000fffe0ff */
[----:B------:R2:W-:Y:S01]  /*54e0*/  @!UP0 UTMALDG.3D [UR16], [UR4], desc[UR6] ;  /* 0x00000610040085b4 */ /* 0x0005e20008011000 */
[----:B------:R2:W-:Y:S01]  /*54f0*/  @!P1 SYNCS.ARRIVE.TRANS64.RED.A0TR RZ, [UR21+0x110], R0 ;  /* 0x00011000ffff99a7 */ /* 0x0005e20008300415 */
[----:B------:R-:W-:Y:S01]  /*5500*/  SYNCS.ARRIVE.TRANS64.RED.A1T0 RZ, [UR34], RZ ;  /* 0x000000ffffff79a7 */ /* 0x000fe20008100422 */
[----:B------:R-:W3:Y:S02]  /*5510*/  SYNCS.PHASECHK.TRANS64.TRYWAIT P0, [UR21+0x128], R9 ;  /* 0x00012809ff0075a7 */ /* 0x000ee40008001115 */
[----:B--23--:R-:W-:Y:S05]  /*5520*/  @!P0 BRA `(.L_x_96) ;  /* 0x0000003800c48947 */ /* 0x00cfea0003800000 */
.L_x_184:
[----:B------:R-:W-:Y:S01]  /*5530*/  @!P1 IADD3 R6, P0, PT, R16, 0x580, RZ ;  /* 0x0000058010069810 */ /* 0x000fe20007f1e0ff */
[----:B------:R-:W-:Y:S01]  /*5540*/  VOTEU.ALL UP0, P1 ;  /* 0x0000000000ff7886 */ /* 0x000fe20000800000 */
[----:B------:R-:W-:Y:S01]  /*5550*/  UMOV UR6, 0x0 ;  /* 0x0000000000067882 */ /* 0x000fe20000000000 */
[----:B------:R-:W-:Y:S01]  /*5560*/  UMOV UR7, 0x10000000 ;  /* 0x1000000000077882 */ /* 0x000fe20000000000 */
[----:B------:R-:W-:Y:S01]  /*5570*/  @!P1 R2UR UR5, R6 ;  /* 0x00000000060592ca */ /* 0x000fe200000e0000 */
[----:B--2---:R-:W-:Y:S01]  /*5580*/  @!P1 IMAD.X R0, RZ, RZ, R17, P0 ;  /* 0x000000ffff009224 */ /* 0x004fe200000e0611 */
[----:B------:R-:W-:Y:S01]  /*5590*/  @!UP0 UIADD3 UR10, UPT, UPT, UR18, 0x40, URZ ;  /* 0x00000040120a8890 */ /* 0x000fe2000fffe0ff */
[----:B------:R-:W-:Y:S01]  /*55a0*/  ISETP.NE.AND P0, PT, R14, 0x2, PT ;  /* 0x000000020e00780c */ /* 0x000fe20003f05270 */
[----:B------:R-:W-:Y:S01]  /*55b0*/  @!UP0 UIADD3 UR8, UPT, UPT, UR21, 0x1200, URZ ;  /* 0x0000120015088890 */ /* 0x000fe2000fffe0ff */
[----:B------:R-:W-:Y:S01]  /*55c0*/  LOP3.LUT R15, R15, 0x1, RZ, 0x3c, !PT ;  /* 0x000000010f0f7812 */ /* 0x000fe200078e3cff */
[----:B------:R-:W-:Y:S01]  /*55d0*/  @!UP0 UIADD3 UR9, UPT, UPT, UR21, 0x118, URZ ;  /* 0x0000011815098890 */ /* 0x000fe2000fffe0ff */
[----:B------:R-:W-:Y:S01]  /*55e0*/  @!P1 R2UR UR4, R0 ;  /* 0x00000000000492ca */ /* 0x000fe200000e0000 */
[----:B------:R-:W-:Y:S01]  /*55f0*/  VOTEU.ALL UP0, P1 ;  /* 0x0000000000ff7886 */ /* 0x000fe20000800000 */
[----:B------:R-:W-:Y:S01]  /*5600*/  UMOV UR11, UR19 ;  /* 0x00000013000b7c82 */ /* 0x000fe20008000000 */
[----:B------:R-:W-:Y:S01]  /*5610*/  UMOV UR12, UR36 ;  /* 0x00000024000c7c82 */ /* 0x000fe20008000000 */
[----:B------:R-:W-:Y:S01]  /*5620*/  SEL R0, RZ, 0x1, P0 ;  /* 0x00000001ff007807 */ /* 0x000fe20000000000 */
[----:B------:R-:W-:Y:S01]  /*5630*/  UIADD3 UR20, UPT, UPT, UR13, UR60, URZ ;  /* 0x0000003c0d147290 */ /* 0x000fe2000fffe0ff */
[----:B------:R-:W-:Y:S01]  /*5640*/  IMAD.U32 R8, RZ, RZ, UR5 ;  /* 0x00000005ff087e24 */ /* 0x000fe2000f8e00ff */
[----:B------:R-:W-:Y:S01]  /*5650*/  SEL R14, R14, RZ, P0 ;  /* 0x000000ff0e0e7207 */ /* 0x000fe20000000000 */
[----:B------:R-:W-:Y:S01]  /*5660*/  UIADD3 UR16, UPT, UPT, UR14, UR59, URZ ;  /* 0x0000003b0e107290 */ /* 0x000fe2000fffe0ff */
[----:B------:R-:W-:Y:S01]  /*5670*/  LOP3.LUT R13, R13, R0, RZ, 0x3c, !PT ;  /* 0x000000000d0d7212 */ /* 0x000fe200078e3cff */
[----:B------:R-:W-:Y:S01]  /*5680*/  UPLOP3.LUT UP3, UPT, UPT, UPT, UPT, 0x80, 0x8 ;  /* 0x000000000008789c */ /* 0x000fe20003f6f070 */
[----:B------:R-:W-:Y:S02]  /*5690*/  UMOV UR36, UR26 ;  /* 0x0000001a00247c82 */ /* 0x000fe40008000000 */
[----:B------:R-:W-:Y:S01]  /*56a0*/  IMAD.U32 R9, RZ, RZ, UR4 ;  /* 0x00000004ff097e24 */ /* 0x000fe2000f8e00ff */
[----:B------:R-:W-:Y:S04]  /*56b0*/  @!P1 R2UR UR4, R8 ;  /* 0x00000000080492ca */ /* 0x000fe800000e0000 */
[----:B------:R-:W-:Y:S11]  /*56c0*/  @!P1 R2UR UR5, R9 ;  /* 0x00000000090592ca */ /* 0x000ff600000e0000 */
[----:B------:R-:W-:Y:S02]  /*56d0*/  @!UPT UIADD3 URZ, UPT, UPT, URZ, URZ, URZ ;  /* 0x000000fffffff290 */ /* 0x000fe4000fffe0ff */
[----:B------:R2:W-:Y:S01]  /*56e0*/  @!UP0 UTMALDG.3D [UR8], [UR4], desc[UR6] ;  /* 0x00000608040085b4 */ /* 0x0005e20008011000 */
[----:B------:R2:W-:Y:S01]  /*56f0*/  @!P1 SYNCS.ARRIVE.TRANS64.RED.A0TR RZ, [UR21+0x118], R7 ;  /* 0x00011807ffff99a7 */ /* 0x0005e20008300415 */
[----:B------:R-:W-:Y:S01]  /*5700*/  SYNCS.ARRIVE.TRANS64.RED.A1T0 RZ, [UR33], RZ ;  /* 0x000000ffffff79a7 */ /* 0x000fe20008100421 */
[----:B------:R-:W-:Y:S05]  /*5710*/  BRA.U UP1, `(.L_x_97) ;  /* 0xfffffff5012c7547 */ /* 0x000fea000b83ffff */
[----:B------:R-:W-:-:S04]  /*5720*/  SHF.L.U32 R3, R15, 0x1f, RZ ;  /* 0x0000001f0f037819 */ /* 0x000fc800000006ff */
[----:B------:R-:W3:Y:S02]  /*5730*/  SYNCS.PHASECHK.TRANS64.TRYWAIT P0, [UR21+0x120], R3 ;  /* 0x00012003ff0075a7 */ /* 0x000ee40008001115 */
[----:B---3--:R-:W-:Y:S05]  /*5740*/  @!P0 BRA `(.L_x_98) ;  /* 0x0000003800548947 */ /* 0x008fea0003800000 */
.L_x_186:
[----:B---3--:R-:W-:-:S07]  /*5750*/  MOV R0, UR21 ;  /* 0x0000001500007c02 */ /* 0x008fce0008000f00 */
.L_x_99:
[----:B---3--:R-:W-:-:S04]  /*5760*/  SHF.L.U32 R3, R15, 0x1f, RZ ;  /* 0x0000001f0f037819 */ /* 0x008fc800000006ff */
[----:B------:R3:W4:Y:S03]  /*5770*/  SYNCS.PHASECHK.TRANS64.TRYWAIT P0, [R0+URZ+0x128], R3 ;  /* 0x00012803000075a7 */ /* 0x00072600080011ff */
[----:B----4-:R-:W-:Y:S05]  /*5780*/  @!P0 NANOSLEEP.SYNCS 0x989680 ;  /* 0x009896800000895d */ /* 0x010fea0003900000 */
[----:B------:R-:W4:Y:S02]  /*5790*/  @!P0 SYNCS.PHASECHK.TRANS64 P0, [R0+URZ+0x128], R3 ;  /* 0x00012803000085a7 */ /* 0x000f2400080010ff */
[----:B-12-4-:R-:W-:Y:S05]  /*57a0*/  @P0 EXIT ;  /* 0x000000000000094d */ /* 0x016fea0003800000 */
[----:B------:R-:W-:Y:S05]  /*57b0*/  BRA `(.L_x_99) ;  /* 0xfffffffc00e87947 */ /* 0x000fea000383ffff */
.L_x_88:
[----:B------:R-:W-:-:S06]  /*57c0*/  UISETP.GE.AND UP0, UPT, UR21, 0x4, UPT ;  /* 0x000000041500788c */ /* 0x000fcc000bf06270 */
[----:B------:R-:W-:-:S13]  /*57d0*/  PLOP3.LUT P0, PT, PT, PT, UP0, 0x80, 0x8 ;  /* 0x000000000008781c */ /* 0x000fda0003f0f008 */
[----:B------:R-:W-:Y:S05]  /*57e0*/  @!P0 EXIT ;  /* 0x000000000000894d */ /* 0x000fea0003800000 */
[----:B------:R-:W1:Y:S08]  /*57f0*/  S2UR UR4, SR_CgaCtaId ;  /* 0x00000000000479c3 */ /* 0x000e700000008800 */
[----:B------:R-:W-:Y:S01]  /*5800*/  BAR.SYNC.DEFER_BLOCKING 0x6, 0xa0 ;  /* 0x0182800000007b1d */ /* 0x000fe20000010000 */
[C---:B------:R-:W-:Y:S01]  /*5810*/  IMAD.SHL.U32 R6, R96.reuse, 0x40, RZ ;  /* 0x0000004060067824 */ /* 0x040fe200078e00ff */
[C---:B------:R-:W-:Y:S01]  /*5820*/  LOP3.LUT R98, R96.reuse, 0x60, RZ, 0xc0, !PT ;  /* 0x0000006060627812 */ /* 0x040fe200078ec0ff */
[C---:B------:R-:W-:Y:S01]  /*5830*/  IMAD.SHL.U32 R71, R96.reuse, 0x20, RZ ;  /* 0x0000002060477824 */ /* 0x040fe200078e00ff */
[----:B------:R-:W-:Y:S01]  /*5840*/  CS2R R94, SRZ ;  /* 0x00000000005e7805 */ /* 0x000fe2000001ff00 */
[----:B------:R-:W-:Y:S01]  /*5850*/  IMAD.SHL.U32 R5, R96, 0x2, RZ ;  /* 0x0000000260057824 */ /* 0x000fe200078e00ff */
[----:B------:R-:W-:-:S02]  /*5860*/  UMOV UR44, 0x400 ;  /* 0x00000400002c7882 */ /* 0x000fc40000000000 */
[----:B------:R-:W2:Y:S01]  /*5870*/  LDC.64 R84, c[0x0][0x888] ;  /* 0x00022200ff547b82 */ /* 0x000ea20000000a00 */
[----:B------:R-:W-:Y:S01]  /*5880*/  LOP3.LUT R4, R6, 0x180, RZ, 0xc0, !PT ;  /* 0x0000018006047812 */ /* 0x000fe200078ec0ff */
[----:B------:R-:W-:Y:S01]  /*5890*/  IMAD.U32 R37, R96, 0x10000, RZ ;  /* 0x0001000060257824 */ /* 0x000fe200078e00ff */
[----:B------:R-:W-:Y:S01]  /*58a0*/  LOP3.LUT R71, R71, 0xc00, RZ, 0xc0, !PT ;  /* 0x00000c0047477812 */ /* 0x000fe200078ec0ff */
[----:B------:R-:W-:Y:S01]  /*58b0*/  IMAD.MOV.U32 R36, RZ, RZ, RZ ;  /* 0x000000ffff247224 */ /* 0x000fe200078e00ff */
[----:B------:R-:W-:Y:S01]  /*58c0*/  LOP3.LUT R5, R4, 0x20, R5, 0xf8, !PT ;  /* 0x0000002004057812 */ /* 0x000fe200078ef805 */
[C---:B------:R-:W-:Y:S01]  /*58d0*/  IMAD.SHL.U32 R4, R96.reuse, 0x8, RZ ;  /* 0x0000000860047824 */ /* 0x040fe200078e00ff */
[----:B------:R-:W-:Y:S01]  /*58e0*/  LOP3.LUT R71, R71, 0x40, R6, 0xf8, !PT ;  /* 0x0000004047477812 */ /* 0x000fe200078ef806 */
[----:B------:R-:W3:Y:S01]  /*58f0*/  LDC.64 R86, c[0x0][0x890] ;  /* 0x00022400ff567b82 */ /* 0x000ee20000000a00 */
[----:B------:R-:W-:Y:S01]  /*5900*/  LOP3.LUT R37, R37, 0x600000, RZ, 0xc0, !PT ;  /* 0x0060000025257812 */ /* 0x000fe200078ec0ff */
[----:B------:R-:W-:Y:S01]  /*5910*/  IMAD.MOV.U32 R90, RZ, RZ, RZ ;  /* 0x000000ffff5a7224 */ /* 0x000fe200078e00ff */
[----:B------:R-:W-:-:S02]  /*5920*/  LOP3.LUT R96, R96, 0x2, RZ, 0xc0, !PT ;  /* 0x0000000260607812 */ /* 0x000fc400078ec0ff */
[----:B------:R-:W-:Y:S02]  /*5930*/  CS2R R92, SRZ ;  /* 0x00000000005c7805 */ /* 0x000fe4000001ff00 */
[----:B------:R-:W-:Y:S01]  /*5940*/  LOP3.LUT R4, R5, 0x30, R4, 0x78, !PT ;  /* 0x0000003005047812 */ /* 0x000fe200078e7804 */
[----:B------:R-:W4:Y:S01]  /*5950*/  LDCU UR57, c[0x0][0x370] ;  /* 0x00006e00ff3977ac */ /* 0x000f220008000800 */
[----:B------:R-:W-:Y:S01]  /*5960*/  LOP3.LUT R71, R71, 0x200, R6, 0xf8, !PT ;  /* 0x0000020047477812 */ /* 0x000fe200078ef806 */
[----:B------:R-:W2:Y:S01]  /*5970*/  LDC.64 R82, c[0x0][0x8b0] ;  /* 0x00022c00ff527b82 */ /* 0x000ea20000000a00 */
[----:B------:R-:W-:Y:S01]  /*5980*/  IMAD.MOV R91, RZ, RZ, -R96 ;  /* 0x000000ffff5b7224 */ /* 0x000fe200078e0a60 */
[----:B-1----:R-:W-:Y:S01]  /*5990*/  ULEA UR44, UR4, UR44, 0x18 ;  /* 0x0000002c042c7291 */ /* 0x002fe2000f8ec0ff */
[----:B------:R-:W-:Y:S01]  /*59a0*/  LOP3.LUT R71, R71, R4, RZ, 0xfc, !PT ;  /* 0x0000000447477212 */ /* 0x000fe200078efcff */
[----:B------:R-:W1:Y:S04]  /*59b0*/  LDCU.64 UR62, c[0x0][0x348] ;  /* 0x00006900ff3e77ac */ /* 0x000e680008000a00 */
[----:B------:R-:W1:Y:S01]  /*59c0*/  LDC.64 R80, c[0x0][0x8a8] ;  /* 0x00022a00ff507b82 */ /* 0x000e620000000a00 */
[----:B------:R-:W-:-:S02]  /*59d0*/  UIADD3 UR4, UPT, UPT, UR44, 0x2200, URZ ;  /* 0x000022002c047890 */ /* 0x000fc4000fffe0ff */
[----:B------:R-:W4:Y:S01]  /*59e0*/  LDS R0, [UR44+0x1f0] ;  /* 0x0001f02cff007984 */ /* 0x000f220008000800 */
[----:B------:R-:W1:Y:S03]  /*59f0*/  LDCU UR43, c[0x0][0xb0c] ;  /* 0x00016180ff2b77ac */ /* 0x000e660008000800 */
[----:B------:R-:W-:Y:S01]  /*5a00*/  IMAD.U32 R97, RZ, RZ, UR4 ;  /* 0x00000004ff617e24 */ /* 0x000fe2000f8e00ff */
[----:B------:R-:W1:Y:S01]  /*5a10*/  LDCU UR39, c[0x0][0xb30] ;  /* 0x00016600ff2777ac */ /* 0x000e620008000800 */
[----:B------:R-:W1:Y:S01]  /*5a20*/  LDCU.64 UR46, c[0x0][0x888] ;  /* 0x00011100ff2e77ac */ /* 0x000e620008000a00 */
[----:B------:R-:W1:Y:S01]  /*5a30*/  LDCU.64 UR40, c[0x0][0xb28] ;  /* 0x00016500ff2877ac */ /* 0x000e620008000a00 */
[----:B------:R-:W1:Y:S01]  /*5a40*/  LDCU.128 UR52, c[0x0][0xb10] ;  /* 0x00016200ff3477ac */ /* 0x000e620008000c00 */
[----:B------:R-:W1:Y:S01]  /*5a50*/  LDCU UR56, c[0x0][0x374] ;  /* 0x00006e80ff3877ac */ /* 0x000e620008000800 */
[----:B------:R-:W-:Y:S01]  /*5a60*/  UIADD3 UR61, UPT, UPT, UR44, 0x200, URZ ;  /* 0x000002002c3d7890 */ /* 0x000fe2000fffe0ff */
[----:B--234-:R-:W-:-:S11]  /*5a70*/  IMAD.IADD R37, R0, 0x1, R37 ;  /* 0x0000000100257824 */ /* 0x01cfd600078e0225 */
.L_x_125:
[C---:B------:R-:W-:Y:S02]  /*5a80*/  LEA R3, R90.reuse, UR44, 0x3 ;  /* 0x0000002c5a037c11 */ /* 0x040fe4000f8e18ff */
[----:B------:R-:W-:Y:S02]  /*5a90*/  SHF.L.U32 R0, R93, 0x1f, RZ ;  /* 0x0000001f5d007819 */ /* 0x000fe400000006ff */
[----:B------:R-:W-:Y:S02]  /*5aa0*/  LEA R5, R90, UR44, 0x4 ;  /* 0x0000002c5a057c11 */ /* 0x000fe4000f8e20ff */
[----:B------:R-:W2:Y:S02]  /*5ab0*/  SYNCS.PHASECHK.TRANS64.TRYWAIT P0, [R3+URZ+0x140], R0 ;  /* 0x00014000030075a7 */ /* 0x000ea400080011ff */
[----:B-12---:R-:W-:Y:S05]  /*5ac0*/  @!P0 BRA `(.L_x_100) ;  /* 0x00000034008c8947 */ /* 0x006fea0003800000 */
.L_x_187:
[----:B------:R-:W3:Y:S01]  /*5ad0*/  LDS.128 R4, [R5+0x1d0] ;  /* 0x0001d00005047984 */ /* 0x000ee20000000c00 */
[----:B------:R-:W-:Y:S01]  /*5ae0*/  UISETP.GE.AND UP0, UPT, UR42, 0x1, UPT ;  /* 0x000000012a00788c */ /* 0x000fe2000bf06270 */
[----:B------:R-:W-:Y:S01]  /*5af0*/  @!PT LDS RZ, [RZ] ;  /* 0x00000000fffff984 */ /* 0x000fe20000000800 */
[----:B------:R-:W-:Y:S01]  /*5b00*/  @!PT LDS RZ, [RZ] ;  /* 0x00000000fffff984 */ /* 0x000fe20000000800 */
[----:B------:R-:W-:Y:S01]  /*5b10*/  @!PT LDS RZ, [RZ] ;  /* 0x00000000fffff984 */ /* 0x000fe20000000800 */
[----:B------:R-:W-:Y:S01]  /*5b20*/  @!PT LDS RZ, [RZ] ;  /* 0x00000000fffff984 */ /* 0x000fe20000000800 */
[----:B------:R4:W-:Y:S06]  /*5b30*/  MEMBAR.ALL.CTA ;  /* 0x0000000000007992 */ /* 0x0009ec0000008000 */
[----:B----4-:R-:W4:Y:S01]  /*5b40*/  FENCE.VIEW.ASYNC.S ;  /* 0x00000000000073c6 */ /* 0x010f220000000000 */
[----:B---3--:R-:W-:Y:S11]  /*5b50*/  LOP3.LUT P0, RZ, R6, 0x1, RZ, 0xc0, !PT ;  /* 0x0000000106ff7812 */ /* 0x008ff6000780c0ff */
[----:B------:R-:W-:Y:S02]  /*5b60*/  @!UPT UIADD3 URZ, UPT, UPT, URZ, URZ, URZ ;  /* 0x000000fffffff290 */ /* 0x000fe4000fffe0ff */
[----:B----4-:R-:W-:Y:S01]  /*5b70*/  VOTEU.ANY UP1, P0 ;  /* 0x0000000000ff7886 */ /* 0x010fe20000020100 */
[----:B------:R-:W-:Y:S01]  /*5b80*/  PLOP3.LUT P0, PT, PT, PT, UP1, 0x80, 0x8 ;  /* 0x000000000008781c */ /* 0x000fe20003f0f018 */
[----:B------:R-:W-:Y:S11]  /*5b90*/  UP2UR UR45, UPR, URZ, 0x2 ;  /* 0x00000002ff2d7883 */ /* 0x000ff60008000000 */
[----:B------:R-:W-:Y:S01]  /*5ba0*/  @!UPT UIADD3 URZ, UPT, UPT, URZ, URZ, URZ ;  /* 0x000000fffffff290 */ /* 0x000fe2000fffe0ff */
[----:B--2---:R-:W-:Y:S02]  /*5bb0*/  @P0 SHF.R.U32.HI R0, RZ, 0x10, R5 ;  /* 0x00000010ff000819 */ /* 0x004fe40000011605 */
        /* <DEDUP_REMOVED lines=12> */
[----:B------:R-:W3:Y:S01]  /*5c80*/  LDCU UR12, c[0x0][0xb20] ;  /* 0x00016400ff0c77ac */ /* 0x000ee20008000800 */
[----:B-1----:R-:W-:Y:S02]  /*5c90*/  UIMAD.WIDE.U32 UR4, UR56, UR55, URZ ;  /* 0x00000037380472a5 */ /* 0x002fe4000f8e00ff */
[----:B------:R-:W-:Y:S02]  /*5ca0*/  UIMAD.WIDE.U32 UR6, UR57, UR52, URZ ;  /* 0x00000034390672a5 */ /* 0x000fe4000f8e00ff */
[----:B------:R-:W-:Y:S02]  /*5cb0*/  UISETP.NE.AND UP0, UPT, UR54, 0x1, UPT ;  /* 0x000000013600788c */ /* 0x000fe4000bf05270 */
[----:B------:R-:W-:Y:S02]  /*5cc0*/  UIMAD.WIDE.U32 UR8, UR37, UR55, URZ ;  /* 0x00000037250872a5 */ /* 0x000fe4000f8e00ff */
[----:B------:R-:W-:Y:S02]  /*5cd0*/  UIMAD.WIDE.U32 UR10, UR38, UR52, URZ ;  /* 0x00000034260a72a5 */ /* 0x000fe4000f8e00ff */
[----:B------:R-:W-:Y:S02]  /*5ce0*/  UISETP.NE.AND UP1, UPT, UR43, 0x1, UPT ;  /* 0x000000012b00788c */ /* 0x000fe4000bf25270 */
[----:B------:R-:W-:Y:S01]  /*5cf0*/  UISETP.NE.AND UP2, UPT, UR42, 0x1, UPT ;  /* 0x000000012a00788c */ /* 0x000fe2000bf45270 */
[----:B------:R-:W-:Y:S02]  /*5d00*/  UMOV UR4, UR5 ;  /* 0x0000000500047c82 */ /* 0x000fe40008000000 */
[----:B---3--:R-:W-:Y:S03]  /*5d10*/  USHF.R.U32.HI UR5, URZ, UR12, UR4 ;  /* 0x0000000cff057299 */ /* 0x008fe60008011604 */
[----:B------:R-:W-:Y:S02]  /*5d20*/  UMOV UR4, UR7 ;  /* 0x0000000700047c82 */ /* 0x000fe40008000000 */
[----:B------:R-:W-:Y:S02]  /*5d30*/  USHF.R.U32.HI UR7, URZ, UR53, UR4 ;  /* 0x00000035ff077299 */ /* 0x000fe40008011604 */
[----:B------:R-:W-:Y:S02]  /*5d40*/  USEL UR4, UR56, UR5, !UP0 ;  /* 0x0000000538047287 */ /* 0x000fe4000c000000 */
[----:B------:R-:W-:Y:S01]  /*5d50*/  USEL UR7, UR57, UR7, !UP1 ;  /* 0x0000000739077287 */ /* 0x000fe2000c800000 */
[----:B------:R-:W-:Y:S01]  /*5d60*/  UMOV UR5, UR9 ;  /* 0x0000000900057c82 */ /* 0x000fe20008000000 */
[----:B------:R-:W-:Y:S02]  /*5d70*/  UIMAD.WIDE.U32 UR8, UR4, UR40, URZ ;  /* 0x00000028040872a5 */ /* 0x000fe4000f8e00ff */
[----:B------:R-:W-:Y:S03]  /*5d80*/  USHF.R.U32.HI UR6, URZ, UR12, UR5 ;  /* 0x0000000cff067299 */ /* 0x000fe60008011605 */
[----:B------:R-:W-:Y:S01]  /*5d90*/  UMOV UR5, UR11 ;  /* 0x0000000b00057c82 */ /* 0x000fe20008000000 */
[----:B------:R-:W-:Y:S02]  /*5da0*/  UIMAD.WIDE.U32 UR10, UR7, UR40, URZ ;  /* 0x00000028070a72a5 */ /* 0x000fe4000f8e00ff */
[----:B------:R-:W-:Y:S02]  /*5db0*/  USHF.R.U32.HI UR12, URZ, UR53, UR5 ;  /* 0x00000035ff0c7299 */ /* 0x000fe40008011605 */
[----:B------:R-:W-:Y:S01]  /*5dc0*/  USEL UR6, UR37, UR6, !UP0 ;  /* 0x0000000625067287 */ /* 0x000fe2000c000000 */
[----:B------:R-:W-:Y:S02]  /*5dd0*/  UMOV UR5, UR9 ;  /* 0x0000000900057c82 */ /* 0x000fe40008000000 */
[----:B------:R-:W-:Y:S01]  /*5de0*/  UMOV UR10, UR11 ;  /* 0x0000000b000a7c82 */ /* 0x000fe20008000000 */
[----:B------:R-:W-:Y:S02]  /*5df0*/  @UP2 USHF.R.U32.HI UR4, URZ, UR41, UR5 ;  /* 0x00000029ff042299 */ /* 0x000fe40008011605 */
[----:B------:R-:W-:Y:S02]  /*5e00*/  @UP2 USHF.R.U32.HI UR7, URZ, UR41, UR10 ;  /* 0x00000029ff072299 */ /* 0x000fe4000801160a */
[----:B------:R-:W-:Y:S02]  /*5e10*/  UIMAD UR4, UR42, UR4, URZ ;  /* 0x000000042a0472a4 */ /* 0x000fe4000f8e02ff */
[----:B------:R-:W-:Y:S02]  /*5e20*/  UIMAD.WIDE.U32 UR10, UR6, UR40, URZ ;  /* 0x00000028060a72a5 */ /* 0x000fe4000f8e00ff */
[----:B------:R-:W-:Y:S02]  /*5e30*/  USEL UR5, UR38, UR12, !UP1 ;  /* 0x0000000c26057287 */ /* 0x000fe4000c800000 */
[----:B------:R-:W-:Y:S02]  /*5e40*/  UIMAD UR8, UR42, UR7, URZ ;  /* 0x000000072a0872a4 */ /* 0x000fe4000f8e02ff */
[----:B------:R-:W-:Y:S03]  /*5e50*/  UISETP.GE.AND UP0, UPT, UR6, UR4, UPT ;  /* 0x000000040600728c */ /* 0x000fe6000bf06270 */
[----:B------:R-:W-:Y:S01]  /*5e60*/  UMOV UR4, UR11 ;  /* 0x0000000b00047c82 */ /* 0x000fe20008000000 */
[----:B------:R-:W-:Y:S02]  /*5e70*/  UISETP.GE.OR UP0, UPT, UR5, UR8, UP0 ;  /* 0x000000080500728c */ /* 0x000fe40008706670 */
[----:B------:R-:W-:Y:S02]  /*5e80*/  USHF.R.U32.HI UR4, URZ, UR41, UR4 ;  /* 0x00000029ff047299 */ /* 0x000fe40008011604 */
[----:B------:R-:W-:Y:S02]  /*5e90*/  UIMAD.WIDE.U32 UR8, UR5, UR40, URZ ;  /* 0x00000028050872a5 */ /* 0x000fe4000f8e00ff */
[----:B------:R-:W-:Y:S02]  /*5ea0*/  USEL UR11, UR6, UR4, !UP2 ;  /* 0x00000004060b7287 */ /* 0x000fe4000d000000 */
[----:B------:R-:W-:Y:S02]  /*5eb0*/  UIADD3 UR8, UPT, UPT, -UR5, URZ, URZ ;  /* 0x000000ff05087290 */ /* 0x000fe4000fffe1ff */
[----:B------:R-:W-:Y:S01]  /*5ec0*/  UIADD3 UR10, UPT, UPT, -UR11, URZ, URZ ;  /* 0x000000ff0b0a7290 */ /* 0x000fe2000fffe1ff */
[----:B------:R-:W-:Y:S01]  /*5ed0*/  @!UP0 UMOV UR4, UR9 ;  /* 0x0000000900048c82 */ /* 0x000fe20008000000 */
[----:B------:R-:W-:Y:S02]  /*5ee0*/  UIADD3 UR9, UPT, UPT, -UR6, URZ, URZ ;  /* 0x000000ff06097290 */ /* 0x000fe4000fffe1ff */
[----:B------:R-:W-:Y:S02]  /*5ef0*/  @!UP0 USHF.R.U32.HI UR4, URZ, UR41, UR4 ;  /* 0x00000029ff048299 */ /* 0x000fe40008011604 */
[----:B------:R-:W-:Y:S02]  /*5f00*/  UIMAD UR10, UR42, UR10, UR6 ;  /* 0x0000000a2a0a72a4 */ /* 0x000fe4000f8e0206 */
[----:B------:R-:W-:Y:S04]  /*5f10*/  @!UP0 USEL UR4, UR5, UR4, !UP2 ;  /* 0x0000000405048287 */ /* 0x000fe8000d000000 */
[----:B------:R-:W-:Y:S02]  /*5f20*/  @!UP0 UIMAD UR10, UR7, UR10, UR4 ;  /* 0x0000000a070a82a4 */ /* 0x000fe4000f8e0204 */
[----:B------:R-:W-:Y:S02]  /*5f30*/  @!UP0 UIADD3 UR11, UPT, UPT, UR11, -UR4, URZ ;  /* 0x800000040b0b8290 */ /* 0x000fe4000fffe0ff */
[----:B------:R-:W-:Y:S02]  /*5f40*/  UIMAD UR7, UR43, UR8, UR38 ;  /* 0x000000082b0772a4 */ /* 0x000fe4000f8e0226 */
[----:B------:R-:W-:Y:S02]  /*5f50*/  @!UP0 UIMAD UR6, UR11, UR42, UR5 ;  /* 0x0000002a0b0682a4 */ /* 0x000fe4000f8e0205 */
[----:B------:R-:W-:Y:S01]  /*5f60*/  UIMAD UR4, UR54, UR9, UR37 ;  /* 0x00000009360472a4 */ /* 0x000fe2000f8e0225 */
[----:B------:R-:W-:Y:S02]  /*5f70*/  @!UP0 UMOV UR5, UR10 ;  /* 0x0000000a00058c82 */ /* 0x000fe40008000000 */
[----:B------:R-:W-:Y:S02]  /*5f80*/  UIMAD UR38, UR5, UR43, UR7 ;  /* 0x0000002b052672a4 */ /* 0x000fe4000f8e0207 */
[----:B------:R-:W-:Y:S11]  /*5f90*/  UIMAD UR37, UR6, UR54, UR4 ;  /* 0x00000036062572a4 */ /* 0x000ff6000f8e0204 */
[----:B------:R-:W-:Y:S01]  /*5fa0*/  @!UPT UIADD3 URZ, UPT, UPT, URZ, URZ, URZ ;  /* 0x000000fffffff290 */ /* 0x000fe2000fffe0ff */
.L_x_101:
[----:B-1----:R-:W-:Y:S01]  /*5fb0*/  UISETP.NE.AND UP0, UPT, UR39, 0x1, UPT ;  /* 0x000000012700788c */ /* 0x002fe2000bf05270 */
[----:B------:R-:W-:Y:S01]  /*5fc0*/  IADD3 R90, PT, PT, R90, 0x1, RZ ;  /* 0x000000015a5a7810 */ /* 0x000fe20007ffe0ff */
[----:B------:R-:W-:Y:S02]  /*5fd0*/  USHF.L.U32 UR50, UR16, 0x6, URZ ;  /* 0x0000000610327899 */ /* 0x000fe400080006ff */
[----:B------:R-:W-:Y:S07]  /*5fe0*/  USHF.L.U32 UR49, UR20, 0x7, URZ ;  /* 0x0000000714317899 */ /* 0x000fee00080006ff */
[----:B------:R-:W1:Y:S01]  /*5ff0*/  @!UP0 LDCU.128 UR12, c[0x0][0xb10] ;  /* 0x00016200ff0c87ac */ /* 0x000e620008000c00 */
[----:B------:R-:W3:Y:S01]  /*6000*/  @!UP0 LDCU UR5, c[0x0][0xb0c] ;  /* 0x00016180ff0587ac */ /* 0x000ee20008000800 */
[----:B------:R-:W4:Y:S01]  /*6010*/  @!UP0 LDCU UR10, c[0x0][0xb20] ;  /* 0x00016400ff0a87ac */ /* 0x000f220008000800 */
[----:B-1----:R-:W-:Y:S02]  /*6020*/  UIMAD.WIDE.U32 UR8, UR38, UR12, URZ ;  /* 0x0000000c260872a5 */ /* 0x002fe4000f8e00ff */
[----:B------:R-:W-:Y:S02]  /*6030*/  UIMAD.WIDE.U32 UR6, UR37, UR15, URZ ;  /* 0x0000000f250672a5 */ /* 0x000fe4000f8e00ff */
[----:B------:R-:W-:Y:S03]  /*6040*/  @!UP0 UISETP.NE.AND UP1, UPT, UR14, 0x1, UPT ;  /* 0x000000010e00888c */ /* 0x000fe6000bf25270 */
[----:B------:R-:W-:Y:S01]  /*6050*/  @!UP0 UMOV UR4, UR9 ;  /* 0x0000000900048c82 */ /* 0x000fe20008000000 */
[----:B---3--:R-:W-:Y:S02]  /*6060*/  @!UP0 UISETP.NE.AND UP2, UPT, UR5, 0x1, UPT ;  /* 0x000000010500888c */ /* 0x008fe4000bf45270 */
[----:B------:R-:W-:Y:S01]  /*6070*/  @!UP0 USHF.R.U32.HI UR4, URZ, UR13, UR4 ;  /* 0x0000000dff048299 */ /* 0x000fe20008011604 */
[----:B------:R-:W-:Y:S02]  /*6080*/  @!UP0 UMOV UR6, UR7 ;  /* 0x0000000700068c82 */ /* 0x000fe40008000000 */
[----:B----4-:R-:W-:Y:S02]  /*6090*/  @!UP0 USHF.R.U32.HI UR6, URZ, UR10, UR6 ;  /* 0x0000000aff068299 */ /* 0x010fe40008011606 */
[----:B------:R-:W-:Y:S02]  /*60a0*/  @!UP0 USEL UR7, UR38, UR4, !UP2 ;  /* 0x0000000426078287 */ /* 0x000fe4000d000000 */
[----:B------:R-:W-:Y:S04]  /*60b0*/  @!UP0 USEL UR6, UR37, UR6, !UP1 ;  /* 0x0000000625068287 */ /* 0x000fe8000c800000 */
[----:B------:R-:W-:Y:S02]  /*60c0*/  @!UP0 UIADD3 UR4, UPT, UPT, -UR7, UR6, URZ ;  /* 0x0000000607048290 */ /* 0x000fe4000fffe1ff */
[----:B------:R-:W-:Y:S02]  /*60d0*/  @!UP0 UIADD3 UR6, UPT, UPT, UR7, -UR6, URZ ;  /* 0x8000000607068290 */ /* 0x000fe4000fffe0ff */
[----:B------:R-:W-:Y:S02]  /*60e0*/  @!UP0 UIMAD UR38, UR4, UR5, UR38 ;  /* 0x00000005042682a4 */ /* 0x000fe4000f8e0226 */
[----:B------:R-:W-:Y:S02]  /*60f0*/  @!UP0 UIMAD UR37, UR6, UR14, UR37 ;  /* 0x0000000e062582a4 */ /* 0x000fe4000f8e0225 */
[----:B------:R-:W-:Y:S09]  /*6100*/  ULOP3.LUT UP0, URZ, UR61, 0x1b0, URZ, 0xc0, !UPT ;  /* 0x000001b03dff7892 */ /* 0x000ff2000f80c0ff */
[----:B------:R-:W-:Y:S05]  /*6110*/  BRA.U !UP0, `(.L_x_102) ;  /* 0x0000000108407547 */ /* 0x000fea000b800000 */
[----:B------:R-:W1:Y:S01]  /*6120*/  LDCU.64 UR8, c[0x4][0x80] ;  /* 0x01001000ff0877ac */ /* 0x000e620008000a00 */
[----:B------:R-:W-:Y:S01]  /*6130*/  MOV R3, 0x0 ;  /* 0x0000000000037802 */ /* 0x000fe20000000f00 */
[----:B------:R-:W-:Y:S02]  /*6140*/  HFMA2 R12, -RZ, RZ, 0, 5.9604644775390625e-08 ;  /* 0x00000001ff0c7431 */ /* 0x000fe400000001ff */
[----:B------:R-:W-:Y:S02]  /*6150*/  IMAD.MOV.U32 R8, RZ, RZ, 0x70 ;  /* 0x00000070ff087424 */ /* 0x000fe400078e00ff */
[----:B------:R-:W-:Y:S01]  /*6160*/  IMAD.MOV.U32 R13, RZ, RZ, RZ ;  /* 0x000000ffff0d7224 */ /* 0x000fe200078e00ff */
[----:B------:R-:W3:Y:S01]  /*6170*/  LDCU.64 UR6, c[0x4][0x88] ;  /* 0x01001100ff0677ac */ /* 0x000ee20008000a00 */
[----:B------:R-:W4:Y:S01]  /*6180*/  LDC.64 R2, c[0x4][R3] ;  /* 0x0100000003027b82 */ /* 0x000f220000000a00 */
[----:B------:R-:W2:Y:S01]  /*6190*/  LDCU.64 UR4, c[0x4][0x8] ;  /* 0x01000100ff0477ac */ /* 0x000ea20008000a00 */
[----:B-1----:R-:W-:Y:S01]  /*61a0*/  MOV R5, UR9 ;  /* 0x0000000900057c02 */ /* 0x002fe20008000f00 */
[----:B------:R-:W-:Y:S01]  /*61b0*/  IMAD.U32 R4, RZ, RZ, UR8 ;  /* 0x00000008ff047e24 */ /* 0x000fe2000f8e00ff */
[----:B---3--:R-:W-:Y:S01]  /*61c0*/  MOV R7, UR7 ;  /* 0x0000000700077c02 */ /* 0x008fe20008000f00 */
[----:B------:R-:W-:Y:S01]  /*61d0*/  IMAD.U32 R6, RZ, RZ, UR6 ;  /* 0x00000006ff067e24 */ /* 0x000fe2000f8e00ff */
[----:B--2---:R-:W-:Y:S01]  /*61e0*/  MOV R11, UR5 ;  /* 0x00000005000b7c02 */ /* 0x004fe20008000f00 */
[----:B------:R-:W-:Y:S02]  /*61f0*/  IMAD.U32 R10, RZ, RZ, UR4 ;  /* 0x00000004ff0a7e24 */ /* 0x000fe4000f8e00ff */
[----:B------:R-:W-:Y:S07]  /*6200*/  LEPC R20, `(.L_x_102) ;  /* 0x000000001014794e */ /* 0x000fee0000000000 */
[----:B----45:R-:W-:Y:S05]  /*6210*/  CALL.ABS.NOINC R2 ;  /* 0x0000000002007343 */ /* 0x030fea0003c00000 */
.L_x_102:
[----:B------:R-:W-:Y:S01]  /*6220*/  LOP3.LUT P0, RZ, R97, 0x1b0, RZ, 0xc0, !PT ;  /* 0x000001b061ff7812 */ /* 0x000fe2000780c0ff */
[----:B------:R-:W-:Y:S11]  /*6230*/  BSSY.RECONVERGENT B6, `(.L_x_103) ;  /* 0x0000013000067945 */ /* 0x000ff60003800200 */
[----:B------:R-:W-:Y:S01]  /*6240*/  @!UPT UIADD3 URZ, UPT, UPT, URZ, URZ, URZ ;  /* 0x000000fffffff290 */ /* 0x000fe2000fffe0ff */
[----:B------:R-:W-:Y:S05]  /*6250*/  @!P0 BRA `(.L_x_104) ;  /* 0x0000000000408947 */ /* 0x000fea0003800000 */
        /* <DEDUP_REMOVED lines=16> */
.L_x_104:
[----:B------:R-:W-:Y:S05]  /*6360*/  BSYNC.RECONVERGENT B6 ;  /* 0x0000000000067941 */ /* 0x000fea0003800200 */
.L_x_103:
[----:B------:R-:W-:Y:S02]  /*6370*/  ISETP.NE.U32.AND P0, PT, RZ, UR46, PT ;  /* 0x0000002eff007c0c */ /* 0x000fe4000bf05070 */
[C---:B------:R-:W-:Y:S02]  /*6380*/  ISETP.NE.U32.AND P4, PT, R86.reuse, RZ, PT ;  /* 0x000000ff5600720c */ /* 0x040fe40003f85070 */
[----:B------:R-:W-:Y:S02]  /*6390*/  ISETP.NE.U32.AND P1, PT, R86, RZ, PT ;  /* 0x000000ff5600720c */ /* 0x000fe40003f25070 */
[----:B------:R-:W-:Y:S02]  /*63a0*/  ISETP.NE.AND.EX P0, PT, RZ, UR47, PT, P0 ;  /* 0x0000002fff007c0c */ /* 0x000fe4000bf05300 */
[C---:B------:R-:W-:Y:S02]  /*63b0*/  ISETP.NE.AND.EX P4, PT, R87.reuse, RZ, PT, P4 ;  /* 0x000000ff5700720c */ /* 0x040fe40003f85340 */
[----:B------:R-:W-:Y:S02]  /*63c0*/  ISETP.NE.AND.EX P1, PT, R87, RZ, P0, P1 ;  /* 0x000000ff5700720c */ /* 0x000fe40000725310 */
[----:B------:R-:W-:Y:S02]  /*63d0*/  ISETP.NE.U32.AND P5, PT, R82, RZ, PT ;  /* 0x000000ff5200720c */ /* 0x000fe40003fa5070 */
[----:B------:R-:W-:Y:S02]  /*63e0*/  ISETP.NE.U32.AND P2, PT, RZ, UR46, PT ;  /* 0x0000002eff007c0c */ /* 0x000fe4000bf45070 */
[----:B------:R-:W-:Y:S02]  /*63f0*/  PLOP3.LUT P0, PT, PT, PT, PT, 0x8, 0x80 ;  /* 0x000000000080781c */ /* 0x000fe40003f0e170 */
[----:B------:R-:W-:Y:S02]  /*6400*/  ISETP.NE.AND.EX P5, PT, R83, RZ, PT, P5 ;  /* 0x000000ff5300720c */ /* 0x000fe40003fa5350 */
[----:B------:R-:W-:Y:S03]  /*6410*/  ISETP.NE.AND.EX P2, PT, RZ, UR47, PT, P2 ;  /* 0x0000002fff007c0c */ /* 0x000fe6000bf45320 */
[----:B------:R-:W-:Y:S01]  /*6420*/  @!P1 PLOP3.LUT P0, PT, P4, PT, PT, 0x80, 0x8 ;  /* 0x000000000008981c */ /* 0x000fe2000270f070 */
[----:B------:R-:W-:Y:S01]  /*6430*/  @!UPT UIADD3 URZ, UPT, UPT, URZ, URZ, URZ ;  /* 0x000000fffffff290 */ /* 0x000fe2000fffe0ff */
[----:B------:R-:W-:Y:S11]  /*6440*/  @!P4 BRA `(.L_x_105) ;  /* 0x000000000030c947 */ /* 0x000ff60003800000 */
[----:B------:R-:W-:Y:S01]  /*6450*/  ISETP.NE.U32.AND P3, PT, R84, RZ, PT ;  /* 0x000000ff5400720c */ /* 0x000fe20003f65070 */
[----:B------:R-:W1:Y:S01]  /*6460*/  LDCU.64 UR4, c[0x0][0x358] ;  /* 0x00006b00ff0477ac */ /* 0x000e620008000a00 */
[----:B------:R-:W-:Y:S02]  /*6470*/  IMAD.MOV.U32 R88, RZ, RZ, 0x1 ;  /* 0x00000001ff587424 */ /* 0x000fe400078e00ff */
[----:B------:R-:W-:Y:S11]  /*6480*/  ISETP.NE.AND.EX P3, PT, R85, RZ, PT, P3 ;  /* 0x000000ff5500720c */ /* 0x000ff60003f65330 */
[----:B------:R-:W-:Y:S02]  /*6490*/  @!UPT UIADD3 URZ, UPT, UPT, URZ, URZ, URZ ;  /* 0x000000fffffff290 */ /* 0x000fe4000fffe0ff */
[----:B------:R-:W3:Y:S01]  /*64a0*/  @P3 LDC.64 R2, c[0x0][0x888] ;  /* 0x00022200ff023b82 */ /* 0x000ee20000000a00 */
[----:B--2---:R-:W-:Y:S04]  /*64b0*/  @P3 IMAD R0, R86, UR36, RZ ;  /* 0x0000002456003c24 */ /* 0x004fe8000f8e02ff */
[----:B---3--:R-:W-:Y:S04]  /*64c0*/  @P3 IMAD.WIDE R2, R0, 0x4, R2 ;  /* 0x0000000400023825 */ /* 0x008fe800078e0202 */
[----:B------:R-:W-:Y:S01]  /*64d0*/  HFMA2 R0, -RZ, RZ, 0, 5.9604644775390625e-08 ;  /* 0x00000001ff007431 */ /* 0x000fe200000001ff */
[----:B-1---5:R1:W5:Y:S04]  /*64e0*/  @P3 LDG.E R41, desc[UR4][R2.64] ;  /* 0x0000000402293981 */ /* 0x022368000c1e1900 */
[----:B------:R-:W-:Y:S01]  /*64f0*/  @!P3 PRMT R88, R0, 0x7610, R88 ;  /* 0x000076100058b816 */ /* 0x000fe20000000058 */
[----:B-1----:R-:W3:Y:S06]  /*6500*/  @!P3 LDC R41, c[0x0][0x880] ;  /* 0x00022000ff29bb82 */ /* 0x002eec0000000800 */
.L_x_105:
[----:B------:R-:W-:Y:S05]  /*6510*/  @!P5 BRA `(.L_x_106) ;  /* 0x000000000024d947 */ /* 0x000fea0003800000 */
[----:B------:R-:W-:Y:S01]  /*6520*/  ISETP.NE.U32.AND P3, PT, R80, RZ, PT ;  /* 0x000000ff5000720c */ /* 0x000fe20003f65070 */
[----:B------:R-:W1:Y:S03]  /*6530*/  LDCU.64 UR4, c[0x0][0x358] ;  /* 0x00006b00ff0477ac */ /* 0x000e660008000a00 */
[----:B------:R-:W-:Y:S11]  /*6540*/  ISETP.NE.AND.EX P3, PT, R81, RZ, PT, P3 ;  /* 0x000000ff5100720c */ /* 0x000ff60003f65330 */
[----:B------:R-:W-:Y:S02]  /*6550*/  @!UPT UIADD3 URZ, UPT, UPT, URZ, URZ, URZ ;  /* 0x000000fffffff290 */ /* 0x000fe4000fffe0ff */
[----:B------:R-:W4:Y:S01]  /*6560*/  @P3 LDC.64 R2, c[0x0][0x8a8] ;  /* 0x00022a00ff023b82 */ /* 0x000f220000000a00 */
[----:B--2---:R-:W-:Y:S04]  /*6570*/  @P3 IMAD R0, R82, UR36, RZ ;  /* 0x0000002452003c24 */ /* 0x004fe8000f8e02ff */
[----:B----4-:R-:W-:Y:S05]  /*6580*/  @P3 IMAD.WIDE R2, R0, 0x4, R2 ;  /* 0x0000000400023825 */ /* 0x010fea00078e0202 */
[----:B-1---5:R1:W5:Y:S02]  /*6590*/  @P3 LDG.E R38, desc[UR4][R2.64] ;  /* 0x0000000402263981 */ /* 0x022364000c1e1900 */
[----:B-1----:R-:W4:Y:S02]  /*65a0*/  @!P3 LDC R38, c[0x0][0x8a0] ;  /* 0x00022800ff26bb82 */ /* 0x002f240000000800 */
.L_x_106:
[----:B---3-5:R-:W-:Y:S01]  /*65b0*/  FSETP.NEU.AND P3, PT, R41, RZ, PT ;  /* 0x000000ff2900720b */ /* 0x028fe20003f6d000 */
[----:B------:R-:W-:Y:S01]  /*65c0*/  BSSY B1, `(.L_x_107) ;  /* 0x0000041000017945 */ /* 0x000fe20003800000 */
[----:B------:R-:W-:Y:S01]  /*65d0*/  SEL R6, RZ, 0xffffffff, P2 ;  /* 0xffffffffff067807 */ /* 0x000fe20001000000 */
[----:B------:R-:W-:Y:S01]  /*65e0*/  IMAD.MOV.U32 R105, RZ, RZ, 0x1 ;  /* 0x00000001ff697424 */ /* 0x000fe200078e00ff */
[----:B------:R-:W-:Y:S02]  /*65f0*/  LOP3.LUT P2, RZ, R88, 0xff, RZ, 0xc0, !PT ;  /* 0x000000ff58ff7812 */ /* 0x000fe4000784c0ff */
[----:B------:R-:W-:Y:S02]  /*6600*/  CS2R R78, SRZ ;  /* 0x00000000004e7805 */ /* 0x000fe4000001ff00 */
[----:B------:R-:W-:Y:S02]  /*6610*/  @!P1 SEL R3, RZ, 0xffffffff, P3 ;  /* 0xffffffffff039807 */ /* 0x000fe40001800000 */
[----:B------:R-:W-:Y:S02]  /*6620*/  CS2R R76, SRZ ;  /* 0x00000000004c7805 */ /* 0x000fe4000001ff00 */
[----:B------:R-:W-:Y:S02]  /*6630*/  LEA R2, R94, UR44, 0x3 ;  /* 0x0000002c5e027c11 */ /* 0x000fe4000f8e18ff */
[----:B------:R-:W-:Y:S02]  /*6640*/  CS2R R74, SRZ ;  /* 0x00000000004a7805 */ /* 0x000fe4000001ff00 */
[----:B------:R-:W-:Y:S02]  /*6650*/  @P0 SEL R3, R6, R3, !P2 ;  /* 0x0000000306030207 */ /* 0x000fe40005000000 */
[----:B------:R-:W-:Y:S02]  /*6660*/  CS2R R72, SRZ ;  /* 0x0000000000487805 */ /* 0x000fe4000001ff00 */
[C---:B------:R-:W-:Y:S02]  /*6670*/  LEA R99, R36.reuse, UR44, 0x3 ;  /* 0x0000002c24637c11 */ /* 0x040fe4000f8e18ff */
[----:B------:R-:W-:Y:S02]  /*6680*/  @!P1 LOP3.LUT R3, R3, 0x1, RZ, 0xc0, !PT ;  /* 0x0000000103039812 */ /* 0x000fe400078ec0ff */
[----:B------:R-:W-:Y:S02]  /*6690*/  SHF.L.U32 R4, R95, 0x1f, RZ ;  /* 0x0000001f5f047819 */ /* 0x000fe400000006ff */
[----:B------:R-:W-:Y:S02]  /*66a0*/  ISETP.NE.U32.OR P6, PT, R3, 0x1, P1 ;  /* 0x000000010300780c */ /* 0x000fe40000fc5470 */
[----:B------:R-:W-:Y:S02]  /*66b0*/  LEA.HI R39, R36, R36, RZ, 0x1 ;  /* 0x0000002424277211 */ /* 0x000fe400078f08ff */
[----:B------:R-:W-:Y:S02]  /*66c0*/  SEL R3, RZ, 0xffffffff, P3 ;  /* 0xffffffffff037807 */ /* 0x000fe40001800000 */
[----:B------:R-:W-:Y:S01]  /*66d0*/  P2R R100, PR, RZ, 0x40 ;  /* 0x00000040ff647803 */ /* 0x000fe20000000000 */
[C---:B--2---:R-:W-:Y:S01]  /*66e0*/  IMAD.SHL.U32 R0, R39.reuse, 0x40, RZ ;  /* 0x0000004027007824 */ /* 0x044fe200078e00ff */
[----:B------:R-:W-:Y:S02]  /*66f0*/  @P4 SEL R3, R6, R3, !P2 ;  /* 0x0000000306034207 */ /* 0x000fe40005000000 */
[----:B------:R-:W-:Y:S02]  /*6700*/  LOP3.LUT R39, R39, 0xffe, RZ, 0xc0, !PT ;  /* 0x00000ffe27277812 */ /* 0x000fe400078ec0ff */
[----:B------:R-:W-:Y:S02]  /*6710*/  LOP3.LUT R0, R0, 0xffffff80, RZ, 0xc0, !PT ;  /* 0xffffff8000007812 */ /* 0x000fe400078ec0ff */
[----:B------:R-:W-:Y:S01]  /*6720*/  @P6 SHF.L.U32 R5, R92, 0x1f, RZ ;  /* 0x0000001f5c056819 */ /* 0x000fe200000006ff */
[----:B------:R-:W-:Y:S01]  /*6730*/  IMAD.IADD R39, R36, 0x1, -R39 ;  /* 0x0000000124277824 */ /* 0x000fe200078e0a27 */
[----:B------:R-:W-:Y:S01]  /*6740*/  LOP3.LUT R3, R3, 0x1, RZ, 0xc0, !PT ;  /* 0x0000000103037812 */ /* 0x000fe200078ec0ff */
[----:B------:R-:W-:Y:S01]  /*6750*/  IMAD.IADD R0, R37, 0x1, R0 ;  /* 0x0000000125007824 */ /* 0x000fe200078e0200 */
[----:B------:R-:W1:Y:S02]  /*6760*/  @P6 SYNCS.PHASECHK.TRANS64.TRYWAIT P1, [R2+URZ+0x110], R5 ;  /* 0x00011005020065a7 */ /* 0x000e6400080211ff */
[----:B------:R-:W-:Y:S01]  /*6770*/  ISETP.NE.U32.AND P5, PT, R3, 0x1, PT ;  /* 0x000000010300780c */ /* 0x000fe20003fa5070 */
[----:B------:R-:W-:Y:S03]  /*6780*/  IMAD R39, R39, 0x100000, R0 ;  /* 0x0010000027277824 */ /* 0x000fe600078e0200 */
[----:B------:R-:W-:Y:S01]  /*6790*/  P2R R106, PR, RZ, 0x20 ;  /* 0x00000020ff6a7803 */ /* 0x000fe20000000000 */
[----:B------:R2:W3:Y:S01]  /*67a0*/  SYNCS.PHASECHK.TRANS64.TRYWAIT P0, [R99+URZ+0x160], R4 ;  /* 0x00016004630075a7 */ /* 0x0004e200080011ff */
[----:B-1----:R-:W-:Y:S01]  /*67b0*/  @P6 SEL R105, RZ, 0x1, !P1 ;  /* 0x00000001ff696807 */ /* 0x002fe20004800000 */
[----:B--2---:R-:W-:Y:S06]  /*67c0*/  @!P6 BRA `(.L_x_108) ;  /* 0x000000000080e947 */ /* 0x004fec0003800000 */
[----:B------:R-:W-:Y:S01]  /*67d0*/  @P5 IMAD R6, R94, 0x1000, R71 ;  /* 0x000010005e065824 */ /* 0x000fe200078e0247 */
[----:B------:R-:W1:Y:S01]  /*67e0*/  S2R R0, SR_CgaCtaId ;  /* 0x0000000000007919 */ /* 0x000e620000008800 */
[----:B------:R-:W-:Y:S01]  /*67f0*/  ISETP.NE.AND P1, PT, R105, RZ, PT ;  /* 0x000000ff6900720c */ /* 0x000fe20003f25270 */
[----:B------:R-:W-:Y:S01]  /*6800*/  BSSY B0, `(.L_x_109) ;  /* 0x000000b000007945 */ /* 0x000fe20003800000 */
[----:B------:R-:W-:Y:S01]  /*6810*/  @P5 VIADD R5, R6, UR44 ;  /* 0x0000002c06055c36 */ /* 0x000fe20008000000 */
[----:B------:R-:W-:Y:S02]  /*6820*/  CS2R R74, SRZ ;  /* 0x00000000004a7805 */ /* 0x000fe4000001ff00 */
[----:B------:R-:W-:Y:S02]  /*6830*/  CS2R R72, SRZ ;  /* 0x0000000000487805 */ /* 0x000fe4000001ff00 */
[----:B------:R-:W-:Y:S01]  /*6840*/  CS2R R78, SRZ ;  /* 0x00000000004e7805 */ /* 0x000fe2000001ff00 */
[----:B------:R-:W-:Y:S01]  /*6850*/  @P5 IMAD R5, R96, -0x10, R5 ;  /* 0xfffffff060055824 */ /* 0x000fe200078e0205 */
[----:B------:R-:W-:Y:S04]  /*6860*/  CS2R R76, SRZ ;  /* 0x00000000004c7805 */ /* 0x000fe8000001ff00 */
[----:B------:R-:W-:Y:S05]  /*6870*/  @P1 BRA `(.L_x_110) ;  /* 0x00000000000c1947 */ /* 0x000fea0003800000 */
[----:B------:R-:W-:Y:S04]  /*6880*/  SHF.L.U32 R3, R92, 0x1f, RZ ;  /* 0x0000001f5c037819 */ /* 0x000fe800000006ff */
[----:B------:R-:W2:Y:S02]  /*6890*/  SYNCS.PHASECHK.TRANS64.TRYWAIT P1, [R2+URZ+0x110], R3 ;  /* 0x00011003020075a7 */ /* 0x000ea400080211ff */
[----:B--2---:R-:W-:Y:S05]  /*68a0*/  @!P1 BRA `(.L_x_111) ;  /* 0x0000002800289947 */ /* 0x004fea0003800000 */
.L_x_110:
[----:B------:R-:W-:Y:S05]  /*68b0*/  BSYNC B0 ;  /* 0x0000000000007941 */ /* 0x000fea0003800000 */
.L_x_109:
[----:B------:R-:W-:Y:S01]  /*68c0*/  ISETP.NE.AND P1, PT, R106, RZ, PT ;  /* 0x000000ff6a00720c */ /* 0x000fe20003f25270 */
[----:B--2---:R-:W-:Y:S02]  /*68d0*/  VIADD R3, R2, 0x120 ;  /* 0x0000012002037836 */ /* 0x004fe40000000000 */
[----:B------:R-:W-:Y:S03]  /*68e0*/  VIADD R94, R94, 0x1 ;  /* 0x000000015e5e7836 */ /* 0x000fe60000000000 */
[----:B-1----:R-:W-:Y:S07]  /*68f0*/  PRMT R0, R0, 0x654, R3 ;  /* 0x0000065400007816 */ /* 0x002fee0000000003 */
[----:B------:R1:W2:Y:S04]  /*6900*/  @P1 LDS.128 R72, [R6+UR44+0x200] ;  /* 0x0002002c06481984 */ /* 0x0002a80008000c00 */
[----:B------:R1:W1:Y:S01]  /*6910*/  @P1 LDS.128 R76, [R5+0x210] ;  /* 0x00021000054c1984 */ /* 0x0002620000000c00 */
[C---:B------:R-:W-:Y:S01]  /*6920*/  ISETP.NE.AND P1, PT, R94.reuse, 0x2, PT ;  /* 0x000000025e00780c */ /* 0x040fe20003f25270 */
[----:B------:R-:W-:Y:S01]  /*6930*/  @!PT LDS RZ, [RZ] ;  /* 0x00000000fffff984 */ /* 0x000fe20000000800 */
[----:B------:R-:W-:Y:S01]  /*6940*/  @!PT LDS RZ, [RZ] ;  /* 0x00000000fffff984 */ /* 0x000fe20000000800 */
[----:B------:R-:W-:Y:S01]  /*6950*/  @!PT LDS RZ, [RZ] ;  /* 0x00000000fffff984 */ /* 0x000fe20000000800 */
[----:B------:R-:W-:Y:S01]  /*6960*/  @!PT LDS RZ, [RZ] ;  /* 0x00000000fffff984 */ /* 0x000fe20000000800 */
[----:B------:R5:W-:Y:S06]  /*6970*/  MEMBAR.ALL.CTA ;  /* 0x0000000000007992 */ /* 0x000bec0000008000 */
[----:B-----5:R-:W5:Y:S01]  /*6980*/  FENCE.VIEW.ASYNC.S ;  /* 0x00000000000073c6 */ /* 0x020f620000000000 */
[----:B------:R-:W-:Y:S02]  /*6990*/  SEL R3, RZ, 0x1, P1 ;  /* 0x00000001ff037807 */ /* 0x000fe40000800000 */
[----:B------:R-:W-:Y:S02]  /*69a0*/  SEL R94, R94, RZ, P1 ;  /* 0x000000ff5e5e7207 */ /* 0x000fe40000800000 */
[----:B------:R-:W-:Y:S01]  /*69b0*/  LOP3.LUT R92, R92, R3, RZ, 0x3c, !PT ;  /* 0x000000035c5c7212 */ /* 0x000fe200078e3cff */
[----:B-----5:R1:W-:Y:S06]  /*69c0*/  SYNCS.ARRIVE.TRANS64.RED.A1T0 RZ, [R0+URZ], RZ ;  /* 0x000000ff00ff79a7 */ /* 0x0203ec00081004ff */
.L_x_108:
[----:B------:R-:W-:Y:S05]  /*69d0*/  BSYNC B1 ;  /* 0x0000000000017941 */ /* 0x000fea0003800000 */
.L_x_107:
[----:B-1----:R-:W-:Y:S04]  /*69e0*/  SHF.R.U32.HI R0, RZ, 0x15, R39 ;  /* 0x00000015ff007819 */ /* 0x002fe80000011627 */
[----:B------:R-:W-:Y:S01]  /*69f0*/  LOP3.LUT P1, RZ, R0, 0x3, R89, 0x48, !PT ;  /* 0x0000000300ff7812 */ /* 0x000fe20007824859 */
[----:B------:R-:W-:Y:S01]  /*6a00*/  @!UPT UIADD3 URZ, UPT, UPT, URZ, URZ, URZ ;  /* 0x000000fffffff290 */ /* 0x000fe2000fffe0ff */
[----:B---3--:R-:W-:Y:S11]  /*6a10*/  @P0 BRA `(.L_x_112) ;  /* 0x0000000000080947 */ /* 0x008ff60003800000 */
[----:B------:R-:W1:Y:S02]  /*6a20*/  SYNCS.PHASECHK.TRANS64.TRYWAIT P0, [R99+URZ+0x160], R4 ;  /* 0x00016004630075a7 */ /* 0x000e6400080011ff */
[----:B-1----:R-:W-:Y:S05]  /*6a30*/  @!P0 BRA `(.L_x_113) ;  /* 0x0000002400d88947 */ /* 0x002fea0003800000 */
.L_x_112:
[----:B------:R-:W-:Y:S05]  /*6a40*/  @!P1 BRA `(.L_x_114) ;  /* 0x0000000000409947 */ /* 0x000fea0003800000 */
[----:B------:R-:W3:Y:S01]  /*6a50*/  LDCU.64 UR8, c[0x4][0x70] ;  /* 0x01000e00ff0877ac */ /* 0x000ee20008000a00 */
[----:B------:R-:W-:Y:S01]  /*6a60*/  MOV R3, 0x0 ;  /* 0x0000000000037802 */ /* 0x000fe20000000f00 */
[----:B------:R-:W-:Y:S02]  /*6a70*/  HFMA2 R12, -RZ, RZ, 0, 5.9604644775390625e-08 ;  /* 0x00000001ff0c7431 */ /* 0x000fe400000001ff */
[----:B------:R-:W-:Y:S02]  /*6a80*/  IMAD.MOV.U32 R8, RZ, RZ, 0x192 ;  /* 0x00000192ff087424 */ /* 0x000fe400078e00ff */
[----:B------:R-:W-:Y:S01]  /*6a90*/  IMAD.MOV.U32 R13, RZ, RZ, RZ ;  /* 0x000000ffff0d7224 */ /* 0x000fe200078e00ff */
[----:B------:R-:W5:Y:S01]  /*6aa0*/  LDCU.64 UR6, c[0x4][0x78] ;  /* 0x01000f00ff0677ac */ /* 0x000f620008000a00 */
[----:B------:R-:W2:Y:S01]  /*6ab0*/  LDC.64 R2, c[0x4][R3] ;  /* 0x0100000003027b82 */ /* 0x000ea20000000a00 */
[----:B------:R-:W4:Y:S01]  /*6ac0*/  LDCU.64 UR4, c[0x4][0x10] ;  /* 0x01000200ff0477ac */ /* 0x000f220008000a00 */
[----:B---3--:R-:W-:Y:S01]  /*6ad0*/  MOV R5, UR9 ;  /* 0x0000000900057c02 */ /* 0x008fe20008000f00 */
[----:B-1----:R-:W-:Y:S01]  /*6ae0*/  IMAD.U32 R4, RZ, RZ, UR8 ;  /* 0x00000008ff047e24 */ /* 0x002fe2000f8e00ff */
[----:B-----5:R-:W-:Y:S01]  /*6af0*/  MOV R7, UR7 ;  /* 0x0000000700077c02 */ /* 0x020fe20008000f00 */
[----:B------:R-:W-:Y:S01]  /*6b00*/  IMAD.U32 R6, RZ, RZ, UR6 ;  /* 0x00000006ff067e24 */ /* 0x000fe2000f8e00ff */
[----:B----4-:R-:W-:Y:S01]  /*6b10*/  MOV R11, UR5 ;  /* 0x00000005000b7c02 */ /* 0x010fe20008000f00 */
[----:B------:R-:W-:Y:S02]  /*6b20*/  IMAD.U32 R10, RZ, RZ, UR4 ;  /* 0x00000004ff0a7e24 */ /* 0x000fe4000f8e00ff */
[----:B------:R-:W-:Y:S07]  /*6b30*/  LEPC R20, `(.L_x_114) ;  /* 0x000000001014794e */ /* 0x000fee0000000000 */
[----:B--2---:R-:W-:Y:S05]  /*6b40*/  CALL.ABS.NOINC R2 ;  /* 0x0000000002007343 */ /* 0x004fea0003c00000 */
.L_x_114:
[-C--:B--2---:R-:W-:Y:S01]  /*6b50*/  F2FP.F16.E5M2.UNPACK_B R42, R72.reuse ;  /* 0x00000048ff2a723e */ /* 0x084fe200020004ff */
[----:B------:R-:W-:Y:S05]  /*6b60*/  WARPSYNC.ALL ;  /* 0x0000000000007948 */ /* 0x000fea0003800000 */
[----:B------:R-:W-:Y:S01]  /*6b70*/  R2UR UR4, R39 ;  /* 0x00000000270472ca */ /* 0x000fe200000e0000 */
[--C-:B------:R-:W-:Y:S01]  /*6b80*/  HADD2.F32 R40, -RZ, R42.reuse.H0_H0 ;  /* 0x2000002aff287230 */ /* 0x100fe20000004100 */
[----:B------:R-:W-:Y:S01]  /*6b90*/  F2FP.F16.E5M2.UNPACK_B R43, R72.H1 ;  /* 0x00000048ff2b723e */ /* 0x000fe200030004ff */
[----:B------:R-:W-:Y:S01]  /*6ba0*/  HADD2.F32 R42, -RZ, R42.H1_H1 ;  /* 0x3000002aff2a7230 */ /* 0x000fe20000004100 */
[-C--:B------:R-:W-:Y:S01]  /*6bb0*/  F2FP.F16.E5M2.UNPACK_B R45, R73.reuse ;  /* 0x00000049ff2d723e */ /* 0x080fe200020004ff */
[----:B------:R-:W-:Y:S01]  /*6bc0*/  BSSY.RECONVERGENT B0, `(.L_x_115) ;  /* 0x0000099000007945 */ /* 0x000fe20003800200 */
[----:B------:R-:W-:Y:S01]  /*6bd0*/  F2FP.F16.E5M2.UNPACK_B R47, R73.H1 ;  /* 0x00000049ff2f723e */ /* 0x000fe200030004ff */
[--C-:B------:R-:W-:Y:S01]  /*6be0*/  HADD2.F32 R44, -RZ, R43.reuse.H0_H0 ;  /* 0x2000002bff2c7230 */ /* 0x100fe20000004100 */
[-C--:B------:R-:W-:Y:S01]  /*6bf0*/  F2FP.F16.E5M2.UNPACK_B R49, R74.reuse ;  /* 0x0000004aff31723e */ /* 0x080fe200020004ff */
[----:B------:R-:W-:Y:S01]  /*6c00*/  HADD2.F32 R46, -RZ, R43.H1_H1 ;  /* 0x3000002bff2e7230 */ /* 0x000fe20000004100 */
[----:B------:R-:W-:Y:S01]  /*6c10*/  F2FP.F16.E5M2.UNPACK_B R51, R74.H1 ;  /* 0x0000004aff33723e */ /* 0x000fe200030004ff */
[--C-:B------:R-:W-:Y:S01]  /*6c20*/  HADD2.F32 R43, -RZ, R45.reuse.H0_H0 ;  /* 0x2000002dff2b7230 */ /* 0x100fe20000004100 */
[-C--:B------:R-:W-:Y:S01]  /*6c30*/  F2FP.F16.E5M2.UNPACK_B R53, R75.reuse ;  /* 0x0000004bff35723e */ /* 0x080fe200020004ff */
[----:B-1----:R-:W-:Y:S01]  /*6c40*/  LDTM.16dp32bit_t0_t15.x32 R4, tmem[UR4] ;  /* 0x00000004000479ee */ /* 0x002fe20008a80000 */
[----:B------:R-:W4:Y:S01]  /*6c50*/  LDTM.16dp32bit_t16_t31.x32 R4, tmem[UR4+0x20] ;  /* 0x00002004000479ee */ /* 0x000f220008aa0000 */
[----:B------:R-:W-:Y:S01]  /*6c60*/  ISETP.NE.AND P6, PT, R100, RZ, PT ;  /* 0x000000ff6400720c */ /* 0x000fe20003fc5270 */
[----:B------:R-:W-:Y:S01]  /*6c70*/  HADD2.F32 R48, -RZ, R45.H1_H1 ;  /* 0x3000002dff307230 */ /* 0x000fe20000004100 */
[----:B------:R-:W-:Y:S01]  /*6c80*/  IADD3 R112, PT, PT, R71, UR44, RZ ;  /* 0x0000002c47707c10 */ /* 0x000fe2000fffe0ff */
[----:B------:R-:W-:Y:S01]  /*6c90*/  HADD2.F32 R52, -RZ, R49.H1_H1 ;  /* 0x30000031ff347230 */ /* 0x000fe20000004100 */
[----:B------:R-:W-:Y:S01]  /*6ca0*/  SHF.L.U32 R107, R91, 0x4, RZ ;  /* 0x000000045b6b7819 */ /* 0x000fe200000006ff */
[----:B------:R-:W-:Y:S01]  /*6cb0*/  HADD2.F32 R56, -RZ, R53.H1_H1 ;  /* 0x30000035ff387230 */ /* 0x000fe20000004100 */
[----:B------:R-:W-:Y:S01]  /*6cc0*/  F2FP.F16.E5M2.UNPACK_B R55, R75.H1 ;  /* 0x0000004bff37723e */ /* 0x000fe200030004ff */
[--C-:B------:R-:W-:Y:S01]  /*6cd0*/  HADD2.F32 R45, -RZ, R47.reuse.H0_H0 ;  /* 0x2000002fff2d7230 */ /* 0x100fe20000004100 */
[----:B------:R-:W-:Y:S01]  /*6ce0*/  IADD3 R104, PT, PT, R112, R107, RZ ;  /* 0x0000006b70687210 */ /* 0x000fe20007ffe0ff */
[----:B------:R-:W-:Y:S01]  /*6cf0*/  HADD2.F32 R50, -RZ, R47.H1_H1 ;  /* 0x3000002fff327230 */ /* 0x000fe20000004100 */
[-C--:B------:R-:W-:Y:S01]  /*6d00*/  F2FP.F16.E5M2.UNPACK_B R57, R76.reuse ;  /* 0x0000004cff39723e */ /* 0x080fe200020004ff */
[----:B------:R-:W-:Y:S01]  /*6d10*/  HADD2.F32 R47, -RZ, R49.H0_H0 ;  /* 0x20000031ff2f7230 */ /* 0x000fe20000004100 */
[----:B------:R-:W-:Y:S01]  /*6d20*/  F2FP.F16.E5M2.UNPACK_B R59, R76.H1 ;  /* 0x0000004cff3b723e */ /* 0x000fe200030004ff */
[----:B------:R-:W-:Y:S01]  /*6d30*/  HADD2.F32 R49, -RZ, R51.H0_H0 ;  /* 0x20000033ff317230 */ /* 0x000fe20000004100 */
[-C--:B------:R-:W-:Y:S01]  /*6d40*/  F2FP.F16.E5M2.UNPACK_B R61, R77.reuse ;  /* 0x0000004dff3d723e */ /* 0x080fe200020004ff */
[----:B------:R-:W-:Y:S01]  /*6d50*/  HADD2.F32 R60, -RZ, R57.H1_H1 ;  /* 0x30000039ff3c7230 */ /* 0x000fe20000004100 */
[----:B------:R-:W-:Y:S01]  /*6d60*/  F2FP.F16.E5M2.UNPACK_B R63, R77.H1 ;  /* 0x0000004dff3f723e */ /* 0x000fe200030004ff */
[----:B------:R-:W-:Y:S01]  /*6d70*/  HADD2.F32 R54, -RZ, R51.H1_H1 ;  /* 0x30000033ff367230 */ /* 0x000fe20000004100 */
[-C--:B------:R-:W-:Y:S01]  /*6d80*/  F2FP.F16.E5M2.UNPACK_B R65, R78.reuse ;  /* 0x0000004eff41723e */ /* 0x080fe200020004ff */
[----:B------:R-:W-:Y:S01]  /*6d90*/  HADD2.F32 R51, -RZ, R53.H0_H0 ;  /* 0x20000035ff337230 */ /* 0x000fe20000004100 */
[----:B------:R-:W-:Y:S01]  /*6da0*/  F2FP.F16.E5M2.UNPACK_B R67, R78.H1 ;  /* 0x0000004eff43723e */ /* 0x000fe200030004ff */
[----:B------:R-:W-:Y:S01]  /*6db0*/  HADD2.F32 R64, -RZ, R61.H1_H1 ;  /* 0x3000003dff407230 */ /* 0x000fe20000004100 */
[----:B------:R-:W-:Y:S01]  /*6dc0*/  ISETP.NE.AND P0, PT, R98, RZ, PT ;  /* 0x000000ff6200720c */ /* 0x000fe20003f05270 */
[C---:B----4-:R-:W-:Y:S01]  /*6dd0*/  FMUL R0, R38.reuse, R4 ;  /* 0x0000000426007220 */ /* 0x050fe20000400000 */
[C---:B------:R-:W-:Y:S01]  /*6de0*/  FMUL R2, R38.reuse, R5 ;  /* 0x0000000526027220 */ /* 0x040fe20000400000 */
[C---:B------:R-:W-:Y:S01]  /*6df0*/  FMUL R4, R38.reuse, R8 ;  /* 0x0000000826047220 */ /* 0x040fe20000400000 */
[C---:B------:R-:W-:Y:S01]  /*6e00*/  FMUL R5, R38.reuse, R9 ;  /* 0x0000000926057220 */ /* 0x040fe20000400000 */
[C---:B------:R-:W-:Y:S01]  /*6e10*/  FFMA R0, R41.reuse, R40, R0 ;  /* 0x0000002829007223 */ /* 0x040fe20000000000 */
[C---:B------:R-:W-:Y:S01]  /*6e20*/  FFMA R2, R41.reuse, R42, R2 ;  /* 0x0000002a29027223 */ /* 0x040fe20000000002 */
[C---:B------:R-:W-:Y:S01]  /*6e30*/  FMUL R8, R38.reuse, R12 ;  /* 0x0000000c26087220 */ /* 0x040fe20000400000 */
[C---:B------:R-:W-:Y:S01]  /*6e40*/  FMUL R9, R38.reuse, R13 ;  /* 0x0000000d26097220 */ /* 0x040fe20000400000 */
[C---:B------:R-:W-:Y:S01]  /*6e50*/  FMUL R12, R38.reuse, R16 ;  /* 0x00000010260c7220 */ /* 0x040fe20000400000 */
[C---:B------:R-:W-:Y:S01]  /*6e60*/  FMUL R13, R38.reuse, R17 ;  /* 0x00000011260d7220 */ /* 0x040fe20000400000 */
[C---:B------:R-:W-:Y:S01]  /*6e70*/  FMUL R16, R38.reuse, R20 ;  /* 0x0000001426107220 */ /* 0x040fe20000400000 */
[C---:B------:R-:W-:Y:S01]  /*6e80*/  FMUL R17, R38.reuse, R21 ;  /* 0x0000001526117220 */ /* 0x040fe20000400000 */
[C---:B------:R-:W-:Y:S01]  /*6e90*/  FMUL R20, R38.reuse, R24 ;  /* 0x0000001826147220 */ /* 0x040fe20000400000 */
[C---:B------:R-:W-:Y:S01]  /*6ea0*/  FMUL R21, R38.reuse, R25 ;  /* 0x0000001926157220 */ /* 0x040fe20000400000 */
[----:B------:R-:W-:Y:S02]  /*6eb0*/  HADD2.F32 R68, -RZ, R65.H1_H1 ;  /* 0x30000041ff447230 */ /* 0x000fe40000004100 */
        /* <DEDUP_REMOVED lines=8> */
[C---:B------:R-:W-:Y:S01]  /*6f40*/  FFMA R3, R41.reuse, R44, R3 ;  /* 0x0000002c29037223 */ /* 0x040fe20000000003 */
[C---:B------:R-:W-:Y:S01]  /*6f50*/  FFMA R7, R41.reuse, R46, R7 ;  /* 0x0000002e29077223 */ /* 0x040fe20000000007 */
[C---:B------:R-:W-:Y:S01]  /*6f60*/  FFMA R4, R41.reuse, R43, R4 ;  /* 0x0000002b29047223 */ /* 0x040fe20000000004 */
[----:B------:R-:W-:Y:S01]  /*6f70*/  F2FP.F16.E5M2.UNPACK_B R40, R79 ;  /* 0x0000004fff28723e */ /* 0x000fe200020004ff */
[C---:B------:R-:W-:Y:S01]  /*6f80*/  FFMA R5, R41.reuse, R48, R5 ;  /* 0x0000003029057223 */ /* 0x040fe20000000005 */
[C---:B------:R-:W-:Y:S01]  /*6f90*/  FFMA R6, R41.reuse, R45, R6 ;  /* 0x0000002d29067223 */ /* 0x040fe20000000006 */
[----:B------:R-:W-:Y:S01]  /*6fa0*/  F2FP.F16.E5M2.UNPACK_B R42, R79.H1 ;  /* 0x0000004fff2a723e */ /* 0x000fe200030004ff */
[C---:B------:R-:W-:Y:S01]  /*6fb0*/  FFMA R11, R41.reuse, R50, R11 ;  /* 0x00000032290b7223 */ /* 0x040fe2000000000b */
[----:B------:R-:W-:Y:S01]  /*6fc0*/  FFMA R8, R41, R47, R8 ;  /* 0x0000002f29087223 */ /* 0x000fe20000000008 */
[----:B------:R-:W-:Y:S01]  /*6fd0*/  F2FP.SATFINITE.E5M2.F32.PACK_AB_MERGE_C R101, R7, R3, RZ ;  /* 0x000000030765723e */ /* 0x000fe200048060ff */
[C---:B------:R-:W-:Y:S01]  /*6fe0*/  FFMA R9, R41.reuse, R52, R9 ;  /* 0x0000003429097223 */ /* 0x040fe20000000009 */
[----:B------:R-:W-:Y:S01]  /*6ff0*/  FMUL R10, R38, R14 ;  /* 0x0000000e260a7220 */ /* 0x000fe20000400000 */
[----:B------:R-:W-:Y:S01]  /*7000*/  LEA R112, R94, UR44, 0x3 ;  /* 0x0000002c5e707c11 */ /* 0x000fe2000f8e18ff */
[----:B------:R-:W-:Y:S01]  /*7010*/  FMUL R15, R38, R15 ;  /* 0x0000000f260f7220 */ /* 0x000fe20000400000 */
[--C-:B------:R-:W-:Y:S01]  /*7020*/  HADD2.F32 R53, -RZ, R55.reuse.H0_H0 ;  /* 0x20000037ff357230 */ /* 0x100fe20000004100 */
[----:B------:R-:W-:Y:S01]  /*7030*/  F2FP.SATFINITE.E5M2.F32.PACK_AB_MERGE_C R100, R2, R0, R101 ;  /* 0x000000000264723e */ /* 0x000fe20004806065 */
[----:B------:R-:W-:Y:S01]  /*7040*/  FFMA R10, R41, R49, R10 ;  /* 0x00000031290a7223 */ /* 0x000fe2000000000a */
[----:B------:R-:W-:Y:S01]  /*7050*/  F2FP.SATFINITE.E5M2.F32.PACK_AB_MERGE_C R101, R11, R6, RZ ;  /* 0x000000060b65723e */ /* 0x000fe200048060ff */
[C---:B------:R-:W-:Y:S01]  /*7060*/  FFMA R15, R41.reuse, R54, R15 ;  /* 0x00000036290f7223 */ /* 0x040fe2000000000f */
[C---:B------:R-:W-:Y:S01]  /*7070*/  FFMA R12, R41.reuse, R51, R12 ;  /* 0x00000033290c7223 */ /* 0x040fe2000000000c */
[----:B------:R-:W-:Y:S01]  /*7080*/  FFMA R13, R41, R56, R13 ;  /* 0x00000038290d7223 */ /* 0x000fe2000000000d */
[----:B------:R-:W-:Y:S01]  /*7090*/  F2FP.SATFINITE.E5M2.F32.PACK_AB_MERGE_C R101, R5, R4, R101 ;  /* 0x000000040565723e */ /* 0x000fe20004806065 */
[----:B------:R-:W-:Y:S01]  /*70a0*/  HADD2.F32 R58, -RZ, R55.H1_H1 ;  /* 0x30000037ff3a7230 */ /* 0x000fe20000004100 */
[----:B------:R-:W-:Y:S01]  /*70b0*/  F2FP.SATFINITE.E5M2.F32.PACK_AB_MERGE_C R102, R15, R10, RZ ;  /* 0x0000000a0f66723e */ /* 0x000fe200048060ff */
[----:B------:R-:W-:Y:S02]  /*70c0*/  HADD2.F32 R55, -RZ, R57.H0_H0 ;  /* 0x20000039ff377230 */ /* 0x000fe40000004100 */
[C---:B------:R-:W-:Y:S01]  /*70d0*/  FMUL R14, R38.reuse, R18 ;  /* 0x00000012260e7220 */ /* 0x040fe20000400000 */
[C---:B------:R-:W-:Y:S01]  /*70e0*/  FMUL R19, R38.reuse, R19 ;  /* 0x0000001326137220 */ /* 0x040fe20000400000 */
[--C-:B------:R-:W-:Y:S02]  /*70f0*/  HADD2.F32 R57, -RZ, R59.reuse.H0_H0 ;  /* 0x2000003bff397230 */ /* 0x100fe40000004100 */
[C---:B------:R-:W-:Y:S01]  /*7100*/  FMUL R18, R38.reuse, R22 ;  /* 0x0000001626127220 */ /* 0x040fe20000400000 */
[C---:B------:R-:W-:Y:S01]  /*7110*/  FFMA R14, R41.reuse, R53, R14 ;  /* 0x00000035290e7223 */ /* 0x040fe2000000000e */
[----:B------:R-:W-:Y:S02]  /*7120*/  HADD2.F32 R62, -RZ, R59.H1_H1 ;  /* 0x3000003bff3e7230 */ /* 0x000fe40000004100 */
[C---:B------:R-:W-:Y:S01]  /*7130*/  FFMA R19, R41.reuse, R58, R19 ;  /* 0x0000003a29137223 */ /* 0x040fe20000000013 */
[----:B------:R-:W-:Y:S02]  /*7140*/  HADD2.F32 R59, -RZ, R61.H0_H0 ;  /* 0x2000003dff3b7230 */ /* 0x000fe40000004100 */
[C---:B------:R-:W-:Y:S01]  /*7150*/  FMUL R23, R38.reuse, R23 ;  /* 0x0000001726177220 */ /* 0x040fe20000400000 */
[C---:B------:R-:W-:Y:S01]  /*7160*/  FFMA R16, R41.reuse, R55, R16 ;  /* 0x0000003729107223 */ /* 0x040fe20000000010 */
[C---:B------:R-:W-:Y:S01]  /*7170*/  FFMA R17, R41.reuse, R60, R17 ;  /* 0x0000003c29117223 */ /* 0x040fe20000000011 */
[--C-:B------:R-:W-:Y:S02]  /*7180*/  HADD2.F32 R61, -RZ, R63.reuse.H0_H0 ;  /* 0x2000003fff3d7230 */ /* 0x100fe40000004100 */
[C---:B------:R-:W-:Y:S01]  /*7190*/  FFMA R18, R41.reuse, R57, R18 ;  /* 0x0000003929127223 */ /* 0x040fe20000000012 */
[----:B------:R-:W-:Y:S02]  /*71a0*/  HADD2.F32 R66, -RZ, R63.H1_H1 ;  /* 0x3000003fff427230 */ /* 0x000fe40000004100 */
[C---:B------:R-:W-:Y:S01]  /*71b0*/  FMUL R22, R38.reuse, R26 ;  /* 0x0000001a26167220 */ /* 0x040fe20000400000 */
[----:B------:R-:W-:Y:S02]  /*71c0*/  HADD2.F32 R63, -RZ, R65.H0_H0 ;  /* 0x20000041ff3f7230 */ /* 0x000fe40000004100 */
[C---:B------:R-:W-:Y:S01]  /*71d0*/  FFMA R23, R41.reuse, R62, R23 ;  /* 0x0000003e29177223 */ /* 0x040fe20000000017 */
[C---:B------:R-:W-:Y:S01]  /*71e0*/  FMUL R27, R38.reuse, R27 ;  /* 0x0000001b261b7220 */ /* 0x040fe20000400000 */
[C---:B------:R-:W-:Y:S01]  /*71f0*/  FFMA R20, R41.reuse, R59, R20 ;  /* 0x0000003b29147223 */ /* 0x040fe20000000014 */
[C---:B------:R-:W-:Y:S01]  /*7200*/  FFMA R21, R41.reuse, R64, R21 ;  /* 0x0000004029157223 */ /* 0x040fe20000000015 */
[--C-:B------:R-:W-:Y:S02]  /*7210*/  HADD2.F32 R65, -RZ, R67.reuse.H0_H0 ;  /* 0x20000043ff417230 */ /* 0x100fe40000004100 */
[C---:B------:R-:W-:Y:S01]  /*7220*/  FFMA R22, R41.reuse, R61, R22 ;  /* 0x0000003d29167223 */ /* 0x040fe20000000016 */
[----:B------:R-:W-:Y:S02]  /*7230*/  HADD2.F32 R70, -RZ, R67.H1_H1 ;  /* 0x30000043ff467230 */ /* 0x000fe40000004100 */
[C---:B------:R-:W-:Y:S01]  /*7240*/  FMUL R26, R38.reuse, R30 ;  /* 0x0000001e261a7220 */ /* 0x040fe20000400000 */
[--C-:B------:R-:W-:Y:S02]  /*7250*/  HADD2.F32 R67, -RZ, R40.reuse.H0_H0 ;  /* 0x20000028ff437230 */ /* 0x100fe40000004100 */
[C---:B------:R-:W-:Y:S01]  /*7260*/  FFMA R27, R41.reuse, R66, R27 ;  /* 0x00000042291b7223 */ /* 0x040fe2000000001b */
[C---:B------:R-:W-:Y:S01]  /*7270*/  FMUL R31, R38.reuse, R31 ;  /* 0x0000001f261f7220 */ /* 0x040fe20000400000 */
[C---:B------:R-:W-:Y:S01]  /*7280*/  FFMA R24, R41.reuse, R63, R24 ;  /* 0x0000003f29187223 */ /* 0x040fe20000000018 */
[----:B------:R-:W-:Y:S02]  /*7290*/  HADD2.F32 R40, -RZ, R40.H1_H1 ;  /* 0x30000028ff287230 */ /* 0x000fe40000004100 */
[C---:B------:R-:W-:Y:S01]  /*72a0*/  FFMA R25, R41.reuse, R68, R25 ;  /* 0x0000004429197223 */ /* 0x040fe20000000019 */
[--C-:B------:R-:W-:Y:S02]  /*72b0*/  HADD2.F32 R69, -RZ, R42.reuse.H0_H0 ;  /* 0x2000002aff457230 */ /* 0x100fe40000004100 */
[C---:B------:R-:W-:Y:S01]  /*72c0*/  FFMA R26, R41.reuse, R65, R26 ;  /* 0x00000041291a7223 */ /* 0x040fe2000000001a */
[----:B------:R-:W-:Y:S02]  /*72d0*/  HADD2.F32 R42, -RZ, R42.H1_H1 ;  /* 0x3000002aff2a7230 */ /* 0x000fe40000004100 */
[C---:B------:R-:W-:Y:S01]  /*72e0*/  FMUL R30, R38.reuse, R34 ;  /* 0x00000022261e7220 */ /* 0x040fe20000400000 */
[----:B------:R-:W-:Y:S01]  /*72f0*/  FFMA R31, R41, R70, R31 ;  /* 0x00000046291f7223 */ /* 0x000fe2000000001f */
[----:B------:R-:W-:Y:S01]  /*7300*/  FMUL R35, R38, R35 ;  /* 0x0000002326237220 */ /* 0x000fe20000400000 */
[----:B------:R-:W-:Y:S01]  /*7310*/  F2FP.SATFINITE.E5M2.F32.PACK_AB_MERGE_C R103, R19, R14, RZ ;  /* 0x0000000e1367723e */ /* 0x000fe200048060ff */
[C---:B------:R-:W-:Y:S01]  /*7320*/  FFMA R28, R41.reuse, R67, R28 ;  /* 0x00000043291c7223 */ /* 0x040fe2000000001c */
[C---:B------:R-:W-:Y:S01]  /*7330*/  FFMA R29, R41.reuse, R40, R29 ;  /* 0x00000028291d7223 */ /* 0x040fe2000000001d */
[C---:B------:R-:W-:Y:S01]  /*7340*/  FFMA R30, R41.reuse, R69, R30 ;  /* 0x00000045291e7223 */ /* 0x040fe2000000001e */
[----:B------:R-:W-:Y:S01]  /*7350*/  FFMA R35, R41, R42, R35 ;  /* 0x0000002a29237223 */ /* 0x000fe20000000023 */
[----:B------:R-:W-:Y:S02]  /*7360*/  F2FP.SATFINITE.E5M2.F32.PACK_AB_MERGE_C R102, R9, R8, R102 ;  /* 0x000000080966723e */ /* 0x000fe40004806066 */
[----:B------:R-:W-:Y:S02]  /*7370*/  F2FP.SATFINITE.E5M2.F32.PACK_AB_MERGE_C R103, R13, R12, R103 ;  /* 0x0000000c0d67723e */ /* 0x000fe40004806067 */
[----:B------:R-:W-:Y:S02]  /*7380*/  F2FP.SATFINITE.E5M2.F32.PACK_AB_MERGE_C R108, R23, R18, RZ ;  /* 0x00000012176c723e */ /* 0x000fe400048060ff */
[----:B------:R-:W-:Y:S01]  /*7390*/  F2FP.SATFINITE.E5M2.F32.PACK_AB_MERGE_C R109, R27, R22, RZ ;  /* 0x000000161b6d723e */ /* 0x000fe200048060ff */
[----:B------:R1:W-:Y:S01]  /*73a0*/  STS.128 [R71+UR44+0x2200], R100 ;  /* 0x0022006447007988 */ /* 0x0003e20008000c2c */
[----:B------:R-:W-:Y:S02]  /*73b0*/  F2FP.SATFINITE.E5M2.F32.PACK_AB_MERGE_C R113, R31, R26, RZ ;  /* 0x0000001a1f71723e */ /* 0x000fe400048060ff */
[----:B------:R-:W-:Y:S02]  /*73c0*/  F2FP.SATFINITE.E5M2.F32.PACK_AB_MERGE_C R114, R35, R30, RZ ;  /* 0x0000001e2372723e */ /* 0x000fe400048060ff */
[----:B------:R-:W-:Y:S02]  /*73d0*/  F2FP.SATFINITE.E5M2.F32.PACK_AB_MERGE_C R108, R17, R16, R108 ;  /* 0x00000010116c723e */ /* 0x000fe4000480606c */
[----:B------:R-:W-:Y:S02]  /*73e0*/  F2FP.SATFINITE.E5M2.F32.PACK_AB_MERGE_C R109, R21, R20, R109 ;  /* 0x00000014156d723e */ /* 0x000fe4000480606d */
[----:B------:R-:W-:Y:S02]  /*73f0*/  F2FP.SATFINITE.E5M2.F32.PACK_AB_MERGE_C R110, R25, R24, R113 ;  /* 0x00000018196e723e */ /* 0x000fe40004806071 */
[----:B------:R-:W-:Y:S02]  /*7400*/  F2FP.SATFINITE.E5M2.F32.PACK_AB_MERGE_C R111, R29, R28, R114 ;  /* 0x0000001c1d6f723e */ /* 0x000fe40004806072 */
[----:B------:R-:W-:Y:S03]  /*7410*/  @P6 SHF.L.U32 R113, R92, 0x1f, RZ ;  /* 0x0000001f5c716819 */ /* 0x000fe600000006ff */
[----:B------:R1:W-:Y:S01]  /*7420*/  STS.128 [R104+0x2210], R108 ;  /* 0x0022106c68007388 */ /* 0x0003e20000000c00 */
[----:B------:R-:W-:Y:S01]  /*7430*/  @!PT LDS RZ, [RZ] ;  /* 0x00000000fffff984 */ /* 0x000fe20000000800 */
[----:B------:R-:W-:Y:S01]  /*7440*/  @!PT LDS RZ, [RZ] ;  /* 0x00000000fffff984 */ /* 0x000fe20000000800 */
[----:B------:R-:W-:Y:S01]  /*7450*/  @!PT LDS RZ, [RZ] ;  /* 0x00000000fffff984 */ /* 0x000fe20000000800 */
[----:B------:R-:W-:Y:S01]  /*7460*/  @!PT LDS RZ, [RZ] ;  /* 0x00000000fffff984 */ /* 0x000fe20000000800 */
[----:B------:R2:W-:Y:S07]  /*7470*/  MEMBAR.ALL.CTA ;  /* 0x0000000000007992 */ /* 0x0005ee0000008000 */
[----:B--2---:R-:W2:Y:S02]  /*7480*/  FENCE.VIEW.ASYNC.S ;  /* 0x00000000000073c6 */ /* 0x004ea40000000000 */
[----:B--2---:R-:W-:Y:S06]  /*7490*/  BAR.SYNC.DEFER_BLOCKING 0x1, 0x80 ;  /* 0x0042000000007b1d */ /* 0x004fec0000010000 */
[----:B------:R-:W-:Y:S05]  /*74a0*/  @P0 BRA `(.L_x_116) ;  /* 0x0000000000280947 */ /* 0x000fea0003800000 */
[----:B------:R-:W-:Y:S01]  /*74b0*/  UIADD3 UR4, UPT, UPT, UR44, 0x2200, URZ ;  /* 0x000022002c047890 */ /* 0x000fe2000fffe0ff */
[----:B------:R-:W-:Y:S05]  /*74c0*/  UMOV UR51, UR36 ;  /* 0x0000002400337c82 */ /* 0x000fea0008000000 */
[----:B------:R-:W-:Y:S01]  /*74d0*/  MOV R97, UR4 ;  /* 0x0000000400617c02 */ /* 0x000fe20008000f00 */
[----:B------:R-:W-:Y:S03]  /*74e0*/  UIADD3 UR4, UP0, UPT, UR62, 0x680, URZ ;  /* 0x000006803e047890 */ /* 0x000fe6000ff1e0ff */
[----:B------:R-:W-:Y:S01]  /*74f0*/  R2UR UR48, R97 ;  /* 0x00000000613072ca */ /* 0x000fe200000e0000 */
[----:B------:R-:W-:Y:S11]  /*7500*/  UIADD3.X UR5, UPT, UPT, URZ, UR63, URZ, UP0, !UPT ;  /* 0x0000003fff057290 */ /* 0x000ff600087fe4ff */
[----:B------:R-:W-:Y:S01]  /*7510*/  @!UPT UIADD3 URZ, UPT, UPT, URZ, URZ, URZ ;  /* 0x000000fffffff290 */ /* 0x000fe2000fffe0ff */
[----:B------:R2:W-:Y:S01]  /*7520*/  UTMASTG.3D [UR48], [UR4] ;  /* 0x00000030040073b5 */ /* 0x0005e20008010000 */
[----:B------:R0:W-:Y:S01]  /*7530*/  UTMACMDFLUSH ;  /* 0x00000000000079b7 */ /* 0x0001e20000000000 */
[----:B--2---:R-:W-:Y:S04]  /*7540*/  DEPBAR.LE SB0, 0x1 ;  /* 0x000080400000791a */ /* 0x004fe80000000000 */
.L_x_116:
[----:B------:R-:W-:Y:S05]  /*7550*/  BSYNC.RECONVERGENT B0 ;  /* 0x0000000000007941 */ /* 0x000fea0003800200 */
.L_x_115:
[----:B------:R-:W-:Y:S06]  /*7560*/  BAR.SYNC.DEFER_BLOCKING 0x1, 0x80 ;  /* 0x0042000000007b1d */ /* 0x000fec0000010000 */
[----:B------:R-:W2:Y:S01]  /*7570*/  @P6 SYNCS.PHASECHK.TRANS64.TRYWAIT P0, [R112+URZ+0x110], R113 ;  /* 0x00011071700065a7 */ /* 0x000ea200080011ff */
[----:B------:R-:W-:Y:S01]  /*7580*/  BSSY B1, `(.L_x_117) ;  /* 0x0000020000017945 */ /* 0x000fe20003800000 */
[----:B--2---:R-:W-:Y:S03]  /*7590*/  @P6 SEL R105, RZ, 0x1, !P0 ;  /* 0x00000001ff696807 */ /* 0x004fe60004000000 */
[----:B------:R-:W-:Y:S05]  /*75a0*/  @!P6 BRA `(.L_x_118) ;  /* 0x000000000074e947 */ /* 0x000fea0003800000 */
[----:B------:R-:W-:Y:S01]  /*75b0*/  ISETP.NE.AND P1, PT, R106, RZ, PT ;  /* 0x000000ff6a00720c */ /* 0x000fe20003f25270 */
[----:B------:R-:W2:Y:S01]  /*75c0*/  S2R R0, SR_CgaCtaId ;  /* 0x0000000000007919 */ /* 0x000ea20000008800 */
[----:B------:R-:W-:Y:S01]  /*75d0*/  ISETP.NE.AND P0, PT, R105, RZ, PT ;  /* 0x000000ff6900720c */ /* 0x000fe20003f05270 */
[----:B------:R-:W-:Y:S10]  /*75e0*/  BSSY B0, `(.L_x_119) ;  /* 0x0000008000007945 */ /* 0x000ff40003800000 */
[----:B------:R-:W-:Y:S05]  /*75f0*/  @P1 IMAD R2, R94, 0x1000, R71 ;  /* 0x000010005e021824 */ /* 0x000fea00078e0247 */
[----:B------:R-:W-:Y:S05]  /*7600*/  @P1 IADD3 R4, PT, PT, R2, UR44, RZ ;  /* 0x0000002c02041c10 */ /* 0x000fea000fffe0ff */
[----:B------:R-:W-:Y:S01]  /*7610*/  @P1 IMAD.IADD R4, R4, 0x1, R107 ;  /* 0x0000000104041824 */ /* 0x000fe200078e026b */
[----:B------:R-:W-:Y:S06]  /*7620*/  @P0 BRA `(.L_x_120) ;  /* 0x00000000000c0947 */ /* 0x000fec0003800000 */
[----:B------:R-:W-:Y:S04]  /*7630*/  SHF.L.U32 R3, R92, 0x1f, RZ ;  /* 0x0000001f5c037819 */ /* 0x000fe800000006ff */
[----:B------:R-:W3:Y:S02]  /*7640*/  SYNCS.PHASECHK.TRANS64.TRYWAIT P0, [R112+URZ+0x110], R3 ;  /* 0x00011003700075a7 */ /* 0x000ee400080011ff */
[----:B---3--:R-:W-:Y:S05]  /*7650*/  @!P0 BRA `(.L_x_121) ;  /* 0x0000001800e48947 */ /* 0x008fea0003800000 */
.L_x_120:
[----:B------:R-:W-:Y:S05]  /*7660*/  BSYNC B0 ;  /* 0x0000000000007941 */ /* 0x000fea0003800000 */
.L_x_119:
[----:B------:R-:W-:Y:S01]  /*7670*/  ISETP.NE.AND P0, PT, R106, RZ, PT ;  /* 0x000000ff6a00720c */ /* 0x000fe20003f05270 */
[----:B---3--:R-:W-:Y:S02]  /*7680*/  VIADD R3, R112, 0x120 ;  /* 0x0000012070037836 */ /* 0x008fe40000000000 */
[----:B------:R-:W-:Y:S03]  /*7690*/  VIADD R94, R94, 0x1 ;  /* 0x000000015e5e7836 */ /* 0x000fe60000000000 */
[----:B--2---:R-:W-:Y:S07]  /*76a0*/  PRMT R0, R0, 0x654, R3 ;  /* 0x0000065400007816 */ /* 0x004fee0000000003 */
[----:B------:R2:W3:Y:S04]  /*76b0*/  @P0 LDS.128 R72, [R2+UR44+0x200] ;  /* 0x0002002c02480984 */ /* 0x0004e80008000c00 */
[----:B------:R2:W4:Y:S01]  /*76c0*/  @P0 LDS.128 R76, [R4+0x210] ;  /* 0x00021000044c0984 */ /* 0x0005220000000c00 */
        /* <DEDUP_REMOVED lines=11> */
.L_x_118:
[----:B------:R-:W-:Y:S05]  /*7780*/  BSYNC B1 ;  /* 0x0000000000017941 */ /* 0x000fea0003800000 */
.L_x_117:
[----:B--2---:R-:W-:Y:S05]  /*7790*/  VIADD R0, R39, 0x40 ;  /* 0x0000004027007836 */ /* 0x004fea0000000000 */
[----:B------:R-:W-:Y:S04]  /*77a0*/  SHF.R.U32.HI R0, RZ, 0x15, R0 ;  /* 0x00000015ff007819 */ /* 0x000fe80000011600 */
[----:B------:R-:W-:Y:S11]  /*77b0*/  LOP3.LUT P0, RZ, R0, 0x3, R89, 0x48, !PT ;  /* 0x0000000300ff7812 */ /* 0x000ff60007804859 */
[----:B------:R-:W-:Y:S02]  /*77c0*/  @!UPT UIADD3 URZ, UPT, UPT, URZ, URZ, URZ ;  /* 0x000000fffffff290 */ /* 0x000fe4000fffe0ff */
[----:B------:R-:W-:Y:S05]  /*77d0*/  @!P0 BRA `(.L_x_122) ;  /* 0x0000000000408947 */ /* 0x000fea0003800000 */
[----:B------:R-:W2:Y:S01]  /*77e0*/  LDCU.64 UR8, c[0x4][0x70] ;  /* 0x01000e00ff0877ac */ /* 0x000ea20008000a00 */
[----:B------:R-:W-:Y:S01]  /*77f0*/  MOV R3, 0x0 ;  /* 0x0000000000037802 */ /* 0x000fe20000000f00 */
[----:B------:R-:W-:Y:S02]  /*7800*/  HFMA2 R12, -RZ, RZ, 0, 5.9604644775390625e-08 ;  /* 0x00000001ff0c7431 */ /* 0x000fe400000001ff */
[----:B------:R-:W-:Y:S02]  /*7810*/  IMAD.MOV.U32 R8, RZ, RZ, 0x192 ;  /* 0x00000192ff087424 */ /* 0x000fe400078e00ff */
[----:B------:R-:W-:Y:S01]  /*7820*/  IMAD.MOV.U32 R13, RZ, RZ, RZ ;  /* 0x000000ffff0d7224 */ /* 0x000fe200078e00ff */
[----:B------:R-:W5:Y:S01]  /*7830*/  LDCU.64 UR6, c[0x4][0x78] ;  /* 0x01000f00ff0677ac */ /* 0x000f620008000a00 */
[----:B------:R-:W1:Y:S01]  /*7840*/  LDC.64 R2, c[0x4][R3] ;  /* 0x0100000003027b82 */ /* 0x000e620000000a00 */
[----:B------:R-:W3:Y:S01]  /*7850*/  LDCU.64 UR4, c[0x4][0x10] ;  /* 0x01000200ff0477ac */ /* 0x000ee20008000a00 */
[----:B--2---:R-:W-:Y:S01]  /*7860*/  MOV R5, UR9 ;  /* 0x0000000900057c02 */ /* 0x004fe20008000f00 */
[----:B------:R-:W-:Y:S01]  /*7870*/  IMAD.U32 R4, RZ, RZ, UR8 ;  /* 0x00000008ff047e24 */ /* 0x000fe2000f8e00ff */
[----:B-----5:R-:W-:Y:S01]  /*7880*/  MOV R7, UR7 ;  /* 0x0000000700077c02 */ /* 0x020fe20008000f00 */
[----:B------:R-:W-:Y:S01]  /*7890*/  IMAD.U32 R6, RZ, RZ, UR6 ;  /* 0x00000006ff067e24 */ /* 0x000fe2000f8e00ff */
[----:B---3--:R-:W-:Y:S01]  /*78a0*/  MOV R11, UR5 ;  /* 0x00000005000b7c02 */ /* 0x008fe20008000f00 */
[----:B------:R-:W-:Y:S02]  /*78b0*/  IMAD.U32 R10, RZ, RZ, UR4 ;  /* 0x00000004ff0a7e24 */ /* 0x000fe4000f8e00ff */
[----:B------:R-:W-:Y:S07]  /*78c0*/  LEPC R20, `(.L_x_122) ;  /* 0x000000001014794e */ /* 0x000fee0000000000 */
[----:B-1--4-:R-:W-:Y:S05]  /*78d0*/  CALL.ABS.NOINC R2 ;  /* 0x0000000002007343 */ /* 0x012fea0003c00000 */
.L_x_122:
[----:B------:R-:W-:Y:S01]  /*78e0*/  ISETP.NE.AND P0, PT, R98, RZ, PT ;  /* 0x000000ff6200720c */ /* 0x000fe20003f05270 */
[----:B------:R-:W-:Y:S05]  /*78f0*/  WARPSYNC.ALL ;  /* 0x0000000000007948 */ /* 0x000fea0003800000 */
[----:B------:R-:W-:Y:S01]  /*7900*/  R2UR UR4, R39 ;  /* 0x00000000270472ca */ /* 0x000fe200000e0000 */
[----:B------:R-:W2:Y:S01]  /*7910*/  S2UR UR6, SR_CgaCtaId ;  /* 0x00000000000679c3 */ /* 0x000ea20000008800 */
[-C--:B---3--:R-:W-:Y:S01]  /*7920*/  F2FP.F16.E5M2.UNPACK_B R42, R72.reuse ;  /* 0x00000048ff2a723e */ /* 0x088fe200020004ff */
[----:B------:R-:W-:Y:S01]  /*7930*/  BSSY.RECONVERGENT B0, `(.L_x_123) ;  /* 0x000009b000007945 */ /* 0x000fe20003800200 */
[----:B------:R-:W-:Y:S02]  /*7940*/  F2FP.F16.E5M2.UNPACK_B R72, R72.H1 ;  /* 0x00000048ff48723e */ /* 0x000fe400030004ff */
[-C--:B------:R-:W-:Y:S01]  /*7950*/  F2FP.F16.E5M2.UNPACK_B R46, R73.reuse ;  /* 0x00000049ff2e723e */ /* 0x080fe200020004ff */
[--C-:B------:R-:W-:Y:S01]  /*7960*/  HADD2.F32 R40, -RZ, R42.reuse.H0_H0 ;  /* 0x2000002aff287230 */ /* 0x100fe20000004100 */
[----:B------:R-:W-:Y:S01]  /*7970*/  F2FP.F16.E5M2.UNPACK_B R73, R73.H1 ;  /* 0x00000049ff49723e */ /* 0x000fe200030004ff */
[----:B------:R-:W-:Y:S01]  /*7980*/  HADD2.F32 R42, -RZ, R42.H1_H1 ;  /* 0x3000002aff2a7230 */ /* 0x000fe20000004100 */
[-C--:B------:R-:W-:Y:S01]  /*7990*/  F2FP.F16.E5M2.UNPACK_B R50, R74.reuse ;  /* 0x0000004aff32723e */ /* 0x080fe200020004ff */
[----:B------:R-:W-:Y:S01]  /*79a0*/  HADD2.F32 R43, -RZ, R72.H0_H0 ;  /* 0x20000048ff2b7230 */ /* 0x000fe20000004100 */
[----:B------:R-:W-:Y:S01]  /*79b0*/  F2FP.F16.E5M2.UNPACK_B R74, R74.H1 ;  /* 0x0000004aff4a723e */ /* 0x000fe200030004ff */
[----:B------:R-:W-:Y:S01]  /*79c0*/  LDTM.16dp32bit_t0_t15.x32 R4, tmem[UR4+0x40] ;  /* 0x00004004000479ee */ /* 0x000fe20008a80000 */
[----:B------:R-:W3:Y:S01]  /*79d0*/  LDTM.16dp32bit_t16_t31.x32 R4, tmem[UR4+0x60] ;  /* 0x00006004000479ee */ /* 0x000ee20008aa0000 */
[----:B------:R-:W-:Y:S01]  /*79e0*/  NOP ;  /* 0x0000000000007918 */ /* 0x000fe20000000000 */
[--C-:B------:R-:W-:Y:S01]  /*79f0*/  HADD2.F32 R45, -RZ, R46.reuse.H0_H0 ;  /* 0x2000002eff2d7230 */ /* 0x100fe20000004100 */
[----:B------:R-:W-:Y:S01]  /*7a00*/  R2UR UR5, R99 ;  /* 0x00000000630572ca */ /* 0x000fe200000e0000 */
[----:B------:R-:W-:Y:S01]  /*7a10*/  HADD2.F32 R46, -RZ, R46.H1_H1 ;  /* 0x3000002eff2e7230 */ /* 0x000fe20000004100 */
[----:B------:R-:W-:Y:S01]  /*7a20*/  F2FP.F16.E5M2.UNPACK_B R54, R75 ;  /* 0x0000004bff36723e */ /* 0x000fe200020004ff */
[--C-:B------:R-:W-:Y:S01]  /*7a30*/  HADD2.F32 R49, -RZ, R50.reuse.H0_H0 ;  /* 0x20000032ff317230 */ /* 0x100fe20000004100 */
[----:B----4-:R-:W-:Y:S01]  /*7a40*/  F2FP.F16.E5M2.UNPACK_B R58, R76 ;  /* 0x0000004cff3a723e */ /* 0x010fe200020004ff */
[----:B------:R-:W-:Y:S01]  /*7a50*/  HADD2.F32 R50, -RZ, R50.H1_H1 ;  /* 0x30000032ff327230 */ /* 0x000fe20000004100 */
[----:B------:R-:W-:Y:S01]  /*7a60*/  F2FP.F16.E5M2.UNPACK_B R62, R77 ;  /* 0x0000004dff3e723e */ /* 0x000fe200020004ff */
[--C-:B------:R-:W-:Y:S01]  /*7a70*/  HADD2.F32 R53, -RZ, R54.reuse.H0_H0 ;  /* 0x20000036ff357230 */ /* 0x100fe20000004100 */
[----:B------:R-:W-:Y:S01]  /*7a80*/  F2FP.F16.E5M2.UNPACK_B R66, R78 ;  /* 0x0000004eff42723e */ /* 0x000fe200020004ff */
[----:B------:R-:W-:Y:S01]  /*7a90*/  HADD2.F32 R54, -RZ, R54.H1_H1 ;  /* 0x30000036ff367230 */ /* 0x000fe20000004100 */
[----:B------:R-:W-:Y:S01]  /*7aa0*/  F2FP.F16.E5M2.UNPACK_B R69, R79 ;  /* 0x0000004fff45723e */ /* 0x000fe200020004ff */
[--C-:B------:R-:W-:Y:S01]  /*7ab0*/  HADD2.F32 R57, -RZ, R58.reuse.H0_H0 ;  /* 0x2000003aff397230 */ /* 0x100fe20000004100 */
[----:B------:R-:W-:Y:S01]  /*7ac0*/  F2FP.F16.E5M2.UNPACK_B R75, R75.H1 ;  /* 0x0000004bff4b723e */ /* 0x000fe200030004ff */
[----:B------:R-:W-:Y:S01]  /*7ad0*/  UIADD3 UR4, UPT, UPT, UR5, 0x180, URZ ;  /* 0x0000018005047890 */ /* 0x000fe2000fffe0ff */
[----:B------:R-:W-:Y:S01]  /*7ae0*/  HADD2.F32 R59, -RZ, R58.H1_H1 ;  /* 0x3000003aff3b7230 */ /* 0x000fe20000004100 */
[----:B------:R-:W-:Y:S01]  /*7af0*/  F2FP.F16.E5M2.UNPACK_B R76, R76.H1 ;  /* 0x0000004cff4c723e */ /* 0x000fe200030004ff */
[--C-:B------:R-:W-:Y:S01]  /*7b00*/  HADD2.F32 R61, -RZ, R62.reuse.H0_H0 ;  /* 0x2000003eff3d7230 */ /* 0x100fe20000004100 */
[----:B------:R-:W-:Y:S01]  /*7b10*/  F2FP.F16.E5M2.UNPACK_B R77, R77.H1 ;  /* 0x0000004dff4d723e */ /* 0x000fe200030004ff */
[----:B------:R-:W-:Y:S01]  /*7b20*/  HADD2.F32 R62, -RZ, R62.H1_H1 ;  /* 0x3000003eff3e7230 */ /* 0x000fe20000004100 */
[----:B------:R-:W-:Y:S01]  /*7b30*/  F2FP.F16.E5M2.UNPACK_B R78, R78.H1 ;  /* 0x0000004eff4e723e */ /* 0x000fe200030004ff */
[--C-:B------:R-:W-:Y:S01]  /*7b40*/  HADD2.F32 R65, -RZ, R66.reuse.H0_H0 ;  /* 0x20000042ff417230 */ /* 0x100fe20000004100 */
[----:B--2---:R-:W-:Y:S01]  /*7b50*/  UPRMT UR4, UR6, 0x654, UR4 ;  /* 0x0000065406047896 */ /* 0x004fe20008000004 */
[C---:B---3--:R-:W-:Y:S01]  /*7b60*/  FMUL R4, R38.reuse, R4 ;  /* 0x0000000426047220 */ /* 0x048fe20000400000 */
[C---:B------:R-:W-:Y:S01]  /*7b70*/  FMUL R5, R38.reuse, R5 ;  /* 0x0000000526057220 */ /* 0x040fe20000400000 */
[C---:B------:R-:W-:Y:S01]  /*7b80*/  FMUL R8, R38.reuse, R8 ;  /* 0x0000000826087220 */ /* 0x040fe20000400000 */
[C---:B------:R-:W-:Y:S01]  /*7b90*/  FMUL R9, R38.reuse, R9 ;  /* 0x0000000926097220 */ /* 0x040fe20000400000 */
[C---:B------:R-:W-:Y:S01]  /*7ba0*/  FFMA R4, R41.reuse, R40, R4 ;  /* 0x0000002829047223 */ /* 0x040fe20000000004 */
[C---:B------:R-:W-:Y:S01]  /*7bb0*/  FFMA R5, R41.reuse, R42, R5 ;  /* 0x0000002a29057223 */ /* 0x040fe20000000005 */
[C---:B------:R-:W-:Y:S01]  /*7bc0*/  FMUL R12, R38.reuse, R12 ;  /* 0x0000000c260c7220 */ /* 0x040fe20000400000 */
[C---:B------:R-:W-:Y:S01]  /*7bd0*/  FMUL R13, R38.reuse, R13 ;  /* 0x0000000d260d7220 */ /* 0x040fe20000400000 */
[----:B------:R-:W-:Y:S01]  /*7be0*/  SYNCS.ARRIVE.TRANS64.RED.A1T0 RZ, [UR4], RZ ;  /* 0x000000ffffff79a7 */ /* 0x000fe20008100404 */
        /* <DEDUP_REMOVED lines=15> */
[--C-:B------:R-:W-:Y:S02]  /*7ce0*/  HADD2.F32 R47, -RZ, R73.reuse.H0_H0 ;  /* 0x20000049ff2f7230 */ /* 0x100fe40000004100 */
[C---:B------:R-:W-:Y:S01]  /*7cf0*/  FMUL R10, R38.reuse, R10 ;  /* 0x0000000a260a7220 */ /* 0x040fe20000400000 */
[C---:B------:R-:W-:Y:S01]  /*7d00*/  FFMA R6, R41.reuse, R43, R6 ;  /* 0x0000002b29067223 */ /* 0x040fe20000000006 */
[----:B------:R-:W-:Y:S02]  /*7d10*/  HADD2.F32 R48, -RZ, R73.H1_H1 ;  /* 0x30000049ff307230 */ /* 0x000fe40000004100 */
[C---:B------:R-:W-:Y:S01]  /*7d20*/  FFMA R7, R41.reuse, R44, R7 ;  /* 0x0000002c29077223 */ /* 0x040fe20000000007 */
[C---:B------:R-:W-:Y:S01]  /*7d30*/  FFMA R8, R41.reuse, R45, R8 ;  /* 0x0000002d29087223 */ /* 0x040fe20000000008 */
[C---:B------:R-:W-:Y:S01]  /*7d40*/  FFMA R9, R41.reuse, R46, R9 ;  /* 0x0000002e29097223 */ /* 0x040fe20000000009 */
[----:B------:R-:W-:Y:S01]  /*7d50*/  FFMA R10, R41, R47, R10 ;  /* 0x0000002f290a7223 */ /* 0x000fe2000000000a */
[----:B------:R-:W-:Y:S01]  /*7d60*/  HADD2.F32 R43, -RZ, R69.H0_H0 ;  /* 0x20000045ff2b7230 */ /* 0x000fe20000004100 */
[----:B-1----:R-:W-:Y:S01]  /*7d70*/  F2FP.SATFINITE.E5M2.F32.PACK_AB_MERGE_C R100, R7, R6, RZ ;  /* 0x000000060764723e */ /* 0x002fe200048060ff */
[C---:B------:R-:W-:Y:S01]  /*7d80*/  FMUL R11, R38.reuse, R11 ;  /* 0x0000000b260b7220 */ /* 0x040fe20000400000 */
[--C-:B------:R-:W-:Y:S02]  /*7d90*/  HADD2.F32 R51, -RZ, R74.reuse.H0_H0 ;  /* 0x2000004aff337230 */ /* 0x100fe40000004100 */
[C---:B------:R-:W-:Y:S01]  /*7da0*/  FMUL R14, R38.reuse, R14 ;  /* 0x0000000e260e7220 */ /* 0x040fe20000400000 */
[----:B------:R-:W-:Y:S01]  /*7db0*/  HADD2.F32 R52, -RZ, R74.H1_H1 ;  /* 0x3000004aff347230 */ /* 0x000fe20000004100 */
[----:B------:R-:W-:Y:S01]  /*7dc0*/  F2FP.SATFINITE.E5M2.F32.PACK_AB_MERGE_C R100, R5, R4, R100 ;  /* 0x000000040564723e */ /* 0x000fe20004806064 */
[C---:B------:R-:W-:Y:S01]  /*7dd0*/  FFMA R11, R41.reuse, R48, R11 ;  /* 0x00000030290b7223 */ /* 0x040fe2000000000b */
[C---:B------:R-:W-:Y:S01]  /*7de0*/  FFMA R12, R41.reuse, R49, R12 ;  /* 0x00000031290c7223 */ /* 0x040fe2000000000c */
[C---:B------:R-:W-:Y:S01]  /*7df0*/  FFMA R13, R41.reuse, R50, R13 ;  /* 0x00000032290d7223 */ /* 0x040fe2000000000d */
[----:B------:R-:W-:Y:S01]  /*7e00*/  FFMA R14, R41, R51, R14 ;  /* 0x00000033290e7223 */ /* 0x000fe2000000000e */
[C---:B------:R-:W-:Y:S01]  /*7e10*/  FMUL R15, R38.reuse, R15 ;  /* 0x0000000f260f7220 */ /* 0x040fe20000400000 */
[----:B------:R-:W-:Y:S01]  /*7e20*/  F2FP.F16.E5M2.UNPACK_B R79, R79.H1 ;  /* 0x0000004fff4f723e */ /* 0x000fe200030004ff */
[--C-:B------:R-:W-:Y:S01]  /*7e30*/  HADD2.F32 R55, -RZ, R75.reuse.H0_H0 ;  /* 0x2000004bff377230 */ /* 0x100fe20000004100 */
[----:B------:R-:W-:Y:S01]  /*7e40*/  F2FP.SATFINITE.E5M2.F32.PACK_AB_MERGE_C R101, R11, R10, RZ ;  /* 0x0000000a0b65723e */ /* 0x000fe200048060ff */
[C---:B------:R-:W-:Y:S01]  /*7e50*/  FFMA R15, R41.reuse, R52, R15 ;  /* 0x00000034290f7223 */ /* 0x040fe2000000000f */
[C---:B------:R-:W-:Y:S01]  /*7e60*/  FFMA R16, R41.reuse, R53, R16 ;  /* 0x0000003529107223 */ /* 0x040fe20000000010 */
[----:B------:R-:W-:Y:S01]  /*7e70*/  FFMA R17, R41, R54, R17 ;  /* 0x0000003629117223 */ /* 0x000fe20000000011 */
[----:B------:R-:W-:Y:S01]  /*7e80*/  F2FP.SATFINITE.E5M2.F32.PACK_AB_MERGE_C R101, R9, R8, R101 ;  /* 0x000000080965723e */ /* 0x000fe20004806065 */
[----:B------:R-:W-:Y:S01]  /*7e90*/  HADD2.F32 R56, -RZ, R75.H1_H1 ;  /* 0x3000004bff387230 */ /* 0x000fe20000004100 */
[----:B------:R-:W-:Y:S01]  /*7ea0*/  F2FP.SATFINITE.E5M2.F32.PACK_AB_MERGE_C R102, R15, R14, RZ ;  /* 0x0000000e0f66723e */ /* 0x000fe200048060ff */
[C---:B------:R-:W-:Y:S01]  /*7eb0*/  FMUL R18, R38.reuse, R18 ;  /* 0x0000001226127220 */ /* 0x040fe20000400000 */
[C---:B------:R-:W-:Y:S01]  /*7ec0*/  FMUL R19, R38.reuse, R19 ;  /* 0x0000001326137220 */ /* 0x040fe20000400000 */
[--C-:B------:R-:W-:Y:S02]  /*7ed0*/  HADD2.F32 R58, -RZ, R76.reuse.H0_H0 ;  /* 0x2000004cff3a7230 */ /* 0x100fe40000004100 */
[C---:B------:R-:W-:Y:S01]  /*7ee0*/  FMUL R3, R38.reuse, R22 ;  /* 0x0000001626037220 */ /* 0x040fe20000400000 */
[C---:B------:R-:W-:Y:S01]  /*7ef0*/  FFMA R18, R41.reuse, R55, R18 ;  /* 0x0000003729127223 */ /* 0x040fe20000000012 */
[----:B------:R-:W-:Y:S02]  /*7f00*/  HADD2.F32 R60, -RZ, R76.H1_H1 ;  /* 0x3000004cff3c7230 */ /* 0x000fe40000004100 */
        /* <DEDUP_REMOVED lines=42> */
[----:B------:R-:W-:Y:S03]  /*81b0*/  IADD3 R70, PT, PT, R36, 0x1, RZ ;  /* 0x0000000124467810 */ /* 0x000fe60007ffe0ff */
        /* <DEDUP_REMOVED lines=9> */
[----:B------:R-:W-:Y:S02]  /*8250*/  UIADD3 UR4, UP0, UPT, UR62, 0x680, URZ ;  /* 0x000006803e047890 */ /* 0x000fe4000ff1e0ff */
[----:B------:R-:W-:Y:S02]  /*8260*/  UIADD3 UR9, UPT, UPT, UR49, 0x40, URZ ;  /* 0x0000004031097890 */ /* 0x000fe4000fffe0ff */
[----:B------:R-:W-:Y:S02]  /*8270*/  UIADD3 UR8, UPT, UPT, UR44, 0x3200, URZ ;  /* 0x000032002c087890 */ /* 0x000fe4000fffe0ff */
[----:B------:R-:W-:Y:S01]  /*8280*/  UIADD3.X UR5, UPT, UPT, URZ, UR63, URZ, UP0, !UPT ;  /* 0x0000003fff057290 */ /* 0x000fe200087fe4ff */
[----:B------:R-:W-:Y:S01]  /*8290*/  UMOV UR10, UR50 ;  /* 0x00000032000a7c82 */ /* 0x000fe20008000000 */
[----:B------:R-:W-:Y:S07]  /*82a0*/  UMOV UR11, UR36 ;  /* 0x00000024000b7c82 */ /* 0x000fee0008000000 */
[----:B------:R2:W-:Y:S01]  /*82b0*/  UTMASTG.3D [UR8], [UR4] ;  /* 0x00000008040073b5 */ /* 0x0005e20008010000 */
[----:B------:R0:W-:Y:S01]  /*82c0*/  UTMACMDFLUSH ;  /* 0x00000000000079b7 */ /* 0x0001e20000000000 */
[----:B--2---:R-:W-:Y:S04]  /*82d0*/  DEPBAR.LE SB0, 0x1 ;  /* 0x000080400000791a */ /* 0x004fe80000000000 */
.L_x_124:
[----:B------:R-:W-:Y:S05]  /*82e0*/  BSYNC.RECONVERGENT B0 ;  /* 0x0000000000007941 */ /* 0x000fea0003800200 */
.L_x_123:
[----:B------:R-:W-:Y:S01]  /*82f0*/  BAR.SYNC.DEFER_BLOCKING 0x1, 0x80 ;  /* 0x0042000000007b1d */ /* 0x000fe20000010000 */
[----:B------:R-:W-:Y:S01]  /*8300*/  ISETP.NE.AND P0, PT, R90, 0x2, PT ;  /* 0x000000025a00780c */ /* 0x000fe20003f05270 */
[----:B------:R-:W-:Y:S01]  /*8310*/  UISETP.NE.AND UP0, UPT, UR45, URZ, UPT ;  /* 0x000000ff2d00728c */ /* 0x000fe2000bf05270 */
[----:B------:R-:W-:Y:S01]  /*8320*/  ISETP.NE.AND P1, PT, R70, 0x4, PT ;  /* 0x000000044600780c */ /* 0x000fe20003f25270 */
[----:B------:R-:W-:Y:S01]  /*8330*/  UIADD3 UR20, UPT, UPT, UR37, UR60, URZ ;  /* 0x0000003c25147290 */ /* 0x000fe2000fffe0ff */
[----:B------:R-:W-:Y:S01]  /*8340*/  SEL R2, RZ, 0x1, P0 ;  /* 0x00000001ff027807 */ /* 0x000fe20000000000 */
[----:B------:R-:W-:Y:S01]  /*8350*/  UIADD3 UR16, UPT, UPT, UR38, UR59, URZ ;  /* 0x0000003b26107290 */ /* 0x000fe2000fffe0ff */
[----:B------:R-:W-:Y:S02]  /*8360*/  SEL R0, RZ, 0x1, P1 ;  /* 0x00000001ff007807 */ /* 0x000fe40000800000 */
[----:B------:R-:W-:Y:S02]  /*8370*/  LOP3.LUT R93, R93, R2, RZ, 0x3c, !PT ;  /* 0x000000025d5d7212 */ /* 0x000fe400078e3cff */
[----:B------:R-:W-:Y:S02]  /*8380*/  LOP3.LUT R95, R95, R0, RZ, 0x3c, !PT ;  /* 0x000000005f5f7212 */ /* 0x000fe400078e3cff */
[----:B------:R-:W-:Y:S02]  /*8390*/  SEL R90, R90, RZ, P0 ;  /* 0x000000ff5a5a7207 */ /* 0x000fe40000000000 */
[----:B------:R-:W-:Y:S01]  /*83a0*/  SEL R36, R70, RZ, P1 ;  /* 0x000000ff46247207 */ /* 0x000fe20000800000 */
[----:B------:R-:W-:Y:S01]  /*83b0*/  UMOV UR36, UR58 ;  /* 0x0000003a00247c82 */ /* 0x000fe20008000000 */
[----:B------:R-:W-:Y:S05]  /*83c0*/  BRA.U UP0, `(.L_x_125) ;  /* 0xffffffd500ac7547 */ /* 0x000fea000b83ffff */
[----:B------:R-:W-:Y:S05]  /*83d0*/  EXIT ;  /* 0x000000000000794d */ /* 0x000fea0003800000 */
.L_x_25:
[----:B-1----:R1:W2:Y:S02]  /*83e0*/  SYNCS.PHASECHK.TRANS64.TRYWAIT P0, [R0+URZ+0x1b0], R3 ;  /* 0x0001b003000075a7 */ /* 0x0022a400080011ff */
[----:B--2---:R-:W-:Y:S05]  /*83f0*/  @!P0 NANOSLEEP.SYNCS 0x989680 ;  /* 0x009896800000895d */ /* 0x004fea0003900000 */
[----:B------:R-:W2:Y:S02]  /*8400*/  @!P0 SYNCS.PHASECHK.TRANS64 P0, [R0+URZ+0x1b0], R3 ;  /* 0x0001b003000085a7 */ /* 0x000ea400080010ff */
[----:B--2---:R-:W-:Y:S05]  /*8410*/  @!P0 BRA `(.L_x_25) ;  /* 0xfffffffc00f08947 */ /* 0x004fea000383ffff */
[----:B------:R-:W-:Y:S05]  /*8420*/  BRA `(.L_x_126) ;  /* 0xffffff9800687947 */ /* 0x000fea000383ffff */
.L_x_28:
[----:B-1----:R-:W-:-:S07]  /*8430*/  MOV R0, UR33 ;  /* 0x0000002100007c02 */ /* 0x002fce0008000f00 */
.L_x_127:
[----:B-1----:R1:W2:Y:S02]  /*8440*/  SYNCS.PHASECHK.TRANS64.TRYWAIT P0, [R0+URZ+0x88], R3 ;  /* 0x00008803000075a7 */ /* 0x0022a400080011ff */
[----:B--2---:R-:W-:Y:S05]  /*8450*/  @!P0 NANOSLEEP.SYNCS 0x989680 ;  /* 0x009896800000895d */ /* 0x004fea0003900000 */
[----:B------:R-:W2:Y:S02]  /*8460*/  @!P0 SYNCS.PHASECHK.TRANS64 P0, [R0+URZ+0x88], R3 ;  /* 0x00008803000085a7 */ /* 0x000ea400080010ff */
[----:B--2---:R-:W-:Y:S05]  /*8470*/  @!P0 BRA `(.L_x_127) ;  /* 0xfffffffc00f08947 */ /* 0x004fea000383ffff */
[----:B------:R-:W-:Y:S05]  /*8480*/  BRA `(.L_x_27) ;  /* 0xffffff9800ac7947 */ /* 0x000fea000383ffff */
.L_x_35:
[----:B-1----:R-:W-:-:S07]  /*8490*/  MOV R0, UR17 ;  /* 0x0000001100007c02 */ /* 0x002fce0008000f00 */
.L_x_128:
[----:B-1----:R1:W2:Y:S02]  /*84a0*/  SYNCS.PHASECHK.TRANS64.TRYWAIT P0, [R0+URZ+0x88], R3 ;  /* 0x00008803000075a7 */ /* 0x0022a400080011ff */
[----:B--2---:R-:W-:Y:S05]  /*84b0*/  @!P0 NANOSLEEP.SYNCS 0x989680 ;  /* 0x009896800000895d */ /* 0x004fea0003900000 */
[----:B------:R-:W2:Y:S02]  /*84c0*/  @!P0 SYNCS.PHASECHK.TRANS64 P0, [R0+URZ+0x88], R3 ;  /* 0x00008803000085a7 */ /* 0x000ea400080010ff */
[----:B--2---:R-:W-:Y:S05]  /*84d0*/  @!P0 BRA `(.L_x_128) ;  /* 0xfffffffc00f08947 */ /* 0x004fea000383ffff */
[----:B------:R-:W-:Y:S05]  /*84e0*/  BRA `(.L_x_34) ;  /* 0xffffff9c006c7947 */ /* 0x000fea000383ffff */
.L_x_40:
[----:B-1----:R1:W2:Y:S02]  /*84f0*/  SYNCS.PHASECHK.TRANS64.TRYWAIT P0, [R3+URZ+0x140], R0 ;  /* 0x00014000030075a7 */ /* 0x0022a400080011ff */
[----:B--2---:R-:W-:Y:S05]  /*8500*/  @!P0 NANOSLEEP.SYNCS 0x989680 ;  /* 0x009896800000895d */ /* 0x004fea0003900000 */
[----:B------:R-:W2:Y:S02]  /*8510*/  @!P0 SYNCS.PHASECHK.TRANS64 P0, [R3+URZ+0x140], R0 ;  /* 0x00014000030085a7 */ /* 0x000ea400080010ff */
[----:B--2---:R-:W-:Y:S05]  /*8520*/  @!P0 BRA `(.L_x_40) ;  /* 0xfffffffc00f08947 */ /* 0x004fea000383ffff */
[----:B------:R-:W-:Y:S05]  /*8530*/  BRA `(.L_x_129) ;  /* 0xffffffa0000c7947 */ /* 0x000fea000383ffff */
.L_x_44:
[----:B-1----:R-:W-:-:S07]  /*8540*/  MOV R0, UR4 ;  /* 0x0000000400007c02 */ /* 0x002fce0008000f00 */
.L_x_130:
[----:B-1----:R1:W2:Y:S02]  /*8550*/  SYNCS.PHASECHK.TRANS64.TRYWAIT P0, [R0+URZ], R3 ;  /* 0x00000003000075a7 */ /* 0x0022a400080011ff */
[----:B--2---:R-:W-:Y:S05]  /*8560*/  @!P0 NANOSLEEP.SYNCS 0x989680 ;  /* 0x009896800000895d */ /* 0x004fea0003900000 */
[----:B------:R-:W2:Y:S02]  /*8570*/  @!P0 SYNCS.PHASECHK.TRANS64 P0, [R0+URZ], R3 ;  /* 0x00000003000085a7 */ /* 0x000ea400080010ff */
[----:B--2---:R-:W-:Y:S05]  /*8580*/  @!P0 BRA `(.L_x_130) ;  /* 0xfffffffc00f08947 */ /* 0x004fea000383ffff */
[----:B------:R-:W-:Y:S05]  /*8590*/  BRA `(.L_x_131) ;  /* 0xffffffa400b07947 */ /* 0x000fea000383ffff */
.L_x_45:
[----:B------:R-:W-:-:S07]  /*85a0*/  MOV R0, UR5 ;  /* 0x0000000500007c02 */ /* 0x000fce0008000f00 */
.L_x_132:
[----:B-1----:R1:W2:Y:S02]  /*85b0*/  SYNCS.PHASECHK.TRANS64.TRYWAIT P0, [R0+URZ], R3 ;  /* 0x00000003000075a7 */ /* 0x0022a400080011ff */
[----:B--2---:R-:W-:Y:S05]  /*85c0*/  @!P0 NANOSLEEP.SYNCS 0x989680 ;  /* 0x009896800000895d */ /* 0x004fea0003900000 */
[----:B------:R-:W2:Y:S02]  /*85d0*/  @!P0 SYNCS.PHASECHK.TRANS64 P0, [R0+URZ], R3 ;  /* 0x00000003000085a7 */ /* 0x000ea400080010ff */
[----:B--2---:R-:W-:Y:S05]  /*85e0*/  @!P0 BRA `(.L_x_132) ;  /* 0xfffffffc00f08947 */ /* 0x004fea000383ffff */
[----:B------:R-:W-:Y:S05]  /*85f0*/  BRA `(.L_x_133) ;  /* 0xffffffa400bc7947 */ /* 0x000fea000383ffff */
.L_x_46:
[----:B------:R-:W-:-:S07]  /*8600*/  MOV R0, UR5 ;  /* 0x0000000500007c02 */ /* 0x000fce0008000f00 */
.L_x_134:
[----:B-1----:R1:W2:Y:S02]  /*8610*/  SYNCS.PHASECHK.TRANS64.TRYWAIT P0, [R0+URZ], R3 ;  /* 0x00000003000075a7 */ /* 0x0022a400080011ff */
[----:B--2---:R-:W-:Y:S05]  /*8620*/  @!P0 NANOSLEEP.SYNCS 0x989680 ;  /* 0x009896800000895d */ /* 0x004fea0003900000 */
[----:B------:R-:W2:Y:S02]  /*8630*/  @!P0 SYNCS.PHASECHK.TRANS64 P0, [R0+URZ], R3 ;  /* 0x00000003000085a7 */ /* 0x000ea400080010ff */
[----:B--2---:R-:W-:Y:S05]  /*8640*/  @!P0 BRA `(.L_x_134) ;  /* 0xfffffffc00f08947 */ /* 0x004fea000383ffff */
[----:B------:R-:W-:Y:S05]  /*8650*/  BRA `(.L_x_135) ;  /* 0xffffffa400c87947 */ /* 0x000fea000383ffff */
.L_x_47:
[----:B------:R-:W-:-:S07]  /*8660*/  MOV R0, UR5 ;  /* 0x0000000500007c02 */ /* 0x000fce0008000f00 */
.L_x_136:
[----:B-1----:R1:W2:Y:S02]  /*8670*/  SYNCS.PHASECHK.TRANS64.TRYWAIT P0, [R0+URZ], R3 ;  /* 0x00000003000075a7 */ /* 0x0022a400080011ff */
[----:B--2---:R-:W-:Y:S05]  /*8680*/  @!P0 NANOSLEEP.SYNCS 0x989680 ;  /* 0x009896800000895d */ /* 0x004fea0003900000 */
[----:B------:R-:W2:Y:S02]  /*8690*/  @!P0 SYNCS.PHASECHK.TRANS64 P0, [R0+URZ], R3 ;  /* 0x00000003000085a7 */ /* 0x000ea400080010ff */
[----:B--2---:R-:W-:Y:S05]  /*86a0*/  @!P0 BRA `(.L_x_136) ;  /* 0xfffffffc00f08947 */ /* 0x004fea000383ffff */
[----:B------:R-:W-:Y:S05]  /*86b0*/  BRA `(.L_x_137) ;  /* 0xffffffa400d47947 */ /* 0x000fea000383ffff */
.L_x_48:
[----:B------:R-:W-:-:S07]  /*86c0*/  MOV R0, UR5 ;  /* 0x0000000500007c02 */ /* 0x000fce0008000f00 */
.L_x_138:
[----:B-1----:R1:W2:Y:S02]  /*86d0*/  SYNCS.PHASECHK.TRANS64.TRYWAIT P0, [R0+URZ], R3 ;  /* 0x00000003000075a7 */ /* 0x0022a400080011ff */
[----:B--2---:R-:W-:Y:S05]  /*86e0*/  @!P0 NANOSLEEP.SYNCS 0x989680 ;  /* 0x009896800000895d */ /* 0x004fea0003900000 */
[----:B------:R-:W2:Y:S02]  /*86f0*/  @!P0 SYNCS.PHASECHK.TRANS64 P0, [R0+URZ], R3 ;  /* 0x00000003000085a7 */ /* 0x000ea400080010ff */
[----:B--2---:R-:W-:Y:S05]  /*8700*/  @!P0 BRA `(.L_x_138) ;  /* 0xfffffffc00f08947 */ /* 0x004fea000383ffff */
[----:B------:R-:W-:Y:S05]  /*8710*/  BRA `(.L_x_139) ;  /* 0xffffffa400e07947 */ /* 0x000fea000383ffff */
.L_x_49:
[----:B------:R-:W-:-:S07]  /*8720*/  MOV R0, UR5 ;  /* 0x0000000500007c02 */ /* 0x000fce0008000f00 */
.L_x_140:
[----:B-1----:R1:W2:Y:S02]  /*8730*/  SYNCS.PHASECHK.TRANS64.TRYWAIT P0, [R0+URZ], R3 ;  /* 0x00000003000075a7 */ /* 0x0022a400080011ff */
[----:B--2---:R-:W-:Y:S05]  /*8740*/  @!P0 NANOSLEEP.SYNCS 0x989680 ;  /* 0x009896800000895d */ /* 0x004fea0003900000 */
[----:B------:R-:W2:Y:S02]  /*8750*/  @!P0 SYNCS.PHASECHK.TRANS64 P0, [R0+URZ], R3 ;  /* 0x00000003000085a7 */ /* 0x000ea400080010ff */
[----:B--2---:R-:W-:Y:S05]  /*8760*/  @!P0 BRA `(.L_x_140) ;  /* 0xfffffffc00f08947 */ /* 0x004fea000383ffff */
[----:B------:R-:W-:Y:S05]  /*8770*/  BRA `(.L_x_141) ;  /* 0xffffffa400ec7947 */ /* 0x000fea000383ffff */
.L_x_50:
[----:B------:R-:W-:-:S07]  /*8780*/  MOV R0, UR5 ;  /* 0x0000000500007c02 */ /* 0x000fce0008000f00 */
.L_x_142:
[----:B-1----:R1:W2:Y:S02]  /*8790*/  SYNCS.PHASECHK.TRANS64.TRYWAIT P0, [R0+URZ], R3 ;  /* 0x00000003000075a7 */ /* 0x0022a400080011ff */
[----:B--2---:R-:W-:Y:S05]  /*87a0*/  @!P0 NANOSLEEP.SYNCS 0x989680 ;  /* 0x009896800000895d */ /* 0x004fea0003900000 */
[----:B------:R-:W2:Y:S02]  /*87b0*/  @!P0 SYNCS.PHASECHK.TRANS64 P0, [R0+URZ], R3 ;  /* 0x00000003000085a7 */ /* 0x000ea400080010ff */
[----:B--2---:R-:W-:Y:S05]  /*87c0*/  @!P0 BRA `(.L_x_142) ;  /* 0xfffffffc00f08947 */ /* 0x004fea000383ffff */
[----:B------:R-:W-:Y:S05]  /*87d0*/  BRA `(.L_x_143) ;  /* 0xffffffa400f87947 */ /* 0x000fea000383ffff */
.L_x_51:
[----:B------:R-:W-:-:S07]  /*87e0*/  MOV R0, UR5 ;  /* 0x0000000500007c02 */ /* 0x000fce0008000f00 */
.L_x_144:
[----:B-1----:R1:W2:Y:S02]  /*87f0*/  SYNCS.PHASECHK.TRANS64.TRYWAIT P0, [R0+URZ], R3 ;  /* 0x00000003000075a7 */ /* 0x0022a400080011ff */
[----:B--2---:R-:W-:Y:S05]  /*8800*/  @!P0 NANOSLEEP.SYNCS 0x989680 ;  /* 0x009896800000895d */ /* 0x004fea0003900000 */
[----:B------:R-:W2:Y:S02]  /*8810*/  @!P0 SYNCS.PHASECHK.TRANS64 P0, [R0+URZ], R3 ;  /* 0x00000003000085a7 */ /* 0x000ea400080010ff */
[----:B--2---:R-:W-:Y:S05]  /*8820*/  @!P0 BRA `(.L_x_144) ;  /* 0xfffffffc00f08947 */ /* 0x004fea000383ffff */
[----:B------:R-:W-:Y:S05]  /*8830*/  BRA `(.L_x_145) ;  /* 0xffffffa800047947 */ /* 0x000fea000383ffff */
.L_x_52:
[----:B------:R-:W-:-:S07]  /*8840*/  MOV R0, UR5 ;  /* 0x0000000500007c02 */ /* 0x000fce0008000f00 */
.L_x_146:
[----:B-1----:R1:W2:Y:S02]  /*8850*/  SYNCS.PHASECHK.TRANS64.TRYWAIT P0, [R0+URZ], R3 ;  /* 0x00000003000075a7 */ /* 0x0022a400080011ff */
[----:B--2---:R-:W-:Y:S05]  /*8860*/  @!P0 NANOSLEEP.SYNCS 0x989680 ;  /* 0x009896800000895d */ /* 0x004fea0003900000 */
[----:B------:R-:W2:Y:S02]  /*8870*/  @!P0 SYNCS.PHASECHK.TRANS64 P0, [R0+URZ], R3 ;  /* 0x00000003000085a7 */ /* 0x000ea400080010ff */
[----:B--2---:R-:W-:Y:S05]  /*8880*/  @!P0 BRA `(.L_x_146) ;  /* 0xfffffffc00f08947 */ /* 0x004fea000383ffff */
[----:B------:R-:W-:Y:S05]  /*8890*/  BRA `(.L_x_147) ;  /* 0xffffffa800107947 */ /* 0x000fea000383ffff */
.L_x_53:
[----:B------:R-:W-:-:S07]  /*88a0*/  MOV R0, UR5 ;  /* 0x0000000500007c02 */ /* 0x000fce0008000f00 */
.L_x_148:
[----:B-1----:R1:W2:Y:S02]  /*88b0*/  SYNCS.PHASECHK.TRANS64.TRYWAIT P0, [R0+URZ], R3 ;  /* 0x00000003000075a7 */ /* 0x0022a400080011ff */
[----:B--2---:R-:W-:Y:S05]  /*88c0*/  @!P0 NANOSLEEP.SYNCS 0x989680 ;  /* 0x009896800000895d */ /* 0x004fea0003900000 */
[----:B------:R-:W2:Y:S02]  /*88d0*/  @!P0 SYNCS.PHASECHK.TRANS64 P0, [R0+URZ], R3 ;  /* 0x00000003000085a7 */ /* 0x000ea400080010ff */
[----:B--2---:R-:W-:Y:S05]  /*88e0*/  @!P0 BRA `(.L_x_148) ;  /* 0xfffffffc00f08947 */ /* 0x004fea000383ffff */
[----:B------:R-:W-:Y:S05]  /*88f0*/  BRA `(.L_x_149) ;  /* 0xffffffa8001c7947 */ /* 0x000fea000383ffff */
.L_x_54:
[----:B------:R-:W-:-:S07]  /*8900*/  MOV R0, UR5 ;  /* 0x0000000500007c02 */ /* 0x000fce0008000f00 */
.L_x_150:
[----:B-1----:R1:W2:Y:S02]  /*8910*/  SYNCS.PHASECHK.TRANS64.TRYWAIT P0, [R0+URZ], R3 ;  /* 0x00000003000075a7 */ /* 0x0022a400080011ff */
[----:B--2---:R-:W-:Y:S05]  /*8920*/  @!P0 NANOSLEEP.SYNCS 0x989680 ;  /* 0x009896800000895d */ /* 0x004fea0003900000 */
[----:B------:R-:W2:Y:S02]  /*8930*/  @!P0 SYNCS.PHASECHK.TRANS64 P0, [R0+URZ], R3 ;  /* 0x00000003000085a7 */ /* 0x000ea400080010ff */
[----:B--2---:R-:W-:Y:S05]  /*8940*/  @!P0 BRA `(.L_x_150) ;  /* 0xfffffffc00f08947 */ /* 0x004fea000383ffff */
[----:B------:R-:W-:Y:S05]  /*8950*/  BRA `(.L_x_151) ;  /* 0xffffffa800287947 */ /* 0x000fea000383ffff */
.L_x_55:
[----:B------:R-:W-:-:S07]  /*8960*/  MOV R0, UR5 ;  /* 0x0000000500007c02 */ /* 0x000fce0008000f00 */
.L_x_152:
[----:B-1----:R1:W2:Y:S02]  /*8970*/  SYNCS.PHASECHK.TRANS64.TRYWAIT P0, [R0+URZ], R3 ;  /* 0x00000003000075a7 */ /* 0x0022a400080011ff */
[----:B--2---:R-:W-:Y:S05]  /*8980*/  @!P0 NANOSLEEP.SYNCS 0x989680 ;  /* 0x009896800000895d */ /* 0x004fea0003900000 */
[----:B------:R-:W2:Y:S02]  /*8990*/  @!P0 SYNCS.PHASECHK.TRANS64 P0, [R0+URZ], R3 ;  /* 0x00000003000085a7 */ /* 0x000ea400080010ff */
[----:B--2---:R-:W-:Y:S05]  /*89a0*/  @!P0 BRA `(.L_x_152) ;  /* 0xfffffffc00f08947 */ /* 0x004fea000383ffff */
[----:B------:R-:W-:Y:S05]  /*89b0*/  BRA `(.L_x_153) ;  /* 0xffffffa800347947 */ /* 0x000fea000383ffff */
.L_x_56:
[----:B------:R-:W-:-:S07]  /*89c0*/  MOV R0, UR5 ;  /* 0x0000000500007c02 */ /* 0x000fce0008000f00 */
.L_x_154:
[----:B-1----:R1:W2:Y:S02]  /*89d0*/  SYNCS.PHASECHK.TRANS64.TRYWAIT P0, [R0+URZ], R3 ;  /* 0x00000003000075a7 */ /* 0x0022a400080011ff */
[----:B--2---:R-:W-:Y:S05]  /*89e0*/  @!P0 NANOSLEEP.SYNCS 0x989680 ;  /* 0x009896800000895d */ /* 0x004fea0003900000 */
[----:B------:R-:W2:Y:S02]  /*89f0*/  @!P0 SYNCS.PHASECHK.TRANS64 P0, [R0+URZ], R3 ;  /* 0x00000003000085a7 */ /* 0x000ea400080010ff */
[----:B--2---:R-:W-:Y:S05]  /*8a00*/  @!P0 BRA `(.L_x_154) ;  /* 0xfffffffc00f08947 */ /* 0x004fea000383ffff */
[----:B------:R-:W-:Y:S05]  /*8a10*/  BRA `(.L_x_155) ;  /* 0xffffffa800407947 */ /* 0x000fea000383ffff */
.L_x_57:
[----:B------:R-:W-:-:S07]  /*8a20*/  MOV R0, UR5 ;  /* 0x0000000500007c02 */ /* 0x000fce0008000f00 */
.L_x_156:
[----:B-1----:R1:W2:Y:S02]  /*8a30*/  SYNCS.PHASECHK.TRANS64.TRYWAIT P0, [R0+URZ], R3 ;  /* 0x00000003000075a7 */ /* 0x0022a400080011ff */
[----:B--2---:R-:W-:Y:S05]  /*8a40*/  @!P0 NANOSLEEP.SYNCS 0x989680 ;  /* 0x009896800000895d */ /* 0x004fea0003900000 */
[----:B------:R-:W2:Y:S02]  /*8a50*/  @!P0 SYNCS.PHASECHK.TRANS64 P0, [R0+URZ], R3 ;  /* 0x00000003000085a7 */ /* 0x000ea400080010ff */
[----:B--2---:R-:W-:Y:S05]  /*8a60*/  @!P0 BRA `(.L_x_156) ;  /* 0xfffffffc00f08947 */ /* 0x004fea000383ffff */
[----:B------:R-:W-:Y:S05]  /*8a70*/  BRA `(.L_x_157) ;  /* 0xffffffa8004c7947 */ /* 0x000fea000383ffff */
.L_x_58:
[----:B------:R-:W-:-:S07]  /*8a80*/  MOV R0, UR5 ;  /* 0x0000000500007c02 */ /* 0x000fce0008000f00 */
.L_x_158:
[----:B-1----:R1:W2:Y:S02]  /*8a90*/  SYNCS.PHASECHK.TRANS64.TRYWAIT P0, [R0+URZ], R3 ;  /* 0x00000003000075a7 */ /* 0x0022a400080011ff */
[----:B--2---:R-:W-:Y:S05]  /*8aa0*/  @!P0 NANOSLEEP.SYNCS 0x989680 ;  /* 0x009896800000895d */ /* 0x004fea0003900000 */
[----:B------:R-:W2:Y:S02]  /*8ab0*/  @!P0 SYNCS.PHASECHK.TRANS64 P0, [R0+URZ], R3 ;  /* 0x00000003000085a7 */ /* 0x000ea400080010ff */
[----:B--2---:R-:W-:Y:S05]  /*8ac0*/  @!P0 BRA `(.L_x_158) ;  /* 0xfffffffc00f08947 */ /* 0x004fea000383ffff */
[----:B------:R-:W-:Y:S05]  /*8ad0*/  BRA `(.L_x_159) ;  /* 0xffffffa800587947 */ /* 0x000fea000383ffff */
.L_x_59:
[----:B------:R-:W-:-:S07]  /*8ae0*/  MOV R0, UR5 ;  /* 0x0000000500007c02 */ /* 0x000fce0008000f00 */
.L_x_160:
[----:B-1----:R1:W2:Y:S02]  /*8af0*/  SYNCS.PHASECHK.TRANS64.TRYWAIT P0, [R0+URZ], R3 ;  /* 0x00000003000075a7 */ /* 0x0022a400080011ff */
[----:B--2---:R-:W-:Y:S05]  /*8b00*/  @!P0 NANOSLEEP.SYNCS 0x989680 ;  /* 0x009896800000895d */ /* 0x004fea0003900000 */
[----:B------:R-:W2:Y:S02]  /*8b10*/  @!P0 SYNCS.PHASECHK.TRANS64 P0, [R0+URZ], R3 ;  /* 0x00000003000085a7 */ /* 0x000ea400080010ff */
[----:B--2---:R-:W-:Y:S05]  /*8b20*/  @!P0 BRA `(.L_x_160) ;  /* 0xfffffffc00f08947 */ /* 0x004fea000383ffff */
[----:B------:R-:W-:Y:S05]  /*8b30*/  BRA `(.L_x_161) ;  /* 0xffffffa800647947 */ /* 0x000fea000383ffff */
.L_x_62:
[----:B-1----:R1:W2:Y:S02]  /*8b40*/  SYNCS.PHASECHK.TRANS64.TRYWAIT P0, [R2+URZ+0x1a0], R5 ;  /* 0x0001a005020075a7 */ /* 0x0022a400080011ff */
[----:B--2---:R-:W-:Y:S05]  /*8b50*/  @!P0 NANOSLEEP.SYNCS 0x989680 ;  /* 0x009896800000895d */ /* 0x004fea0003900000 */
[----:B------:R-:W2:Y:S02]  /*8b60*/  @!P0 SYNCS.PHASECHK.TRANS64 P0, [R2+URZ+0x1a0], R5 ;  /* 0x0001a005020085a7 */ /* 0x000ea400080010ff */
[----:B--2---:R-:W-:Y:S05]  /*8b70*/  @!P0 BRA `(.L_x_62) ;  /* 0xfffffffc00f08947 */ /* 0x004fea000383ffff */
[----:B------:R-:W-:Y:S05]  /*8b80*/  BRA `(.L_x_162) ;  /* 0xffffffa800c87947 */ /* 0x000fea000383ffff */
.L_x_63:
[----:B------:R-:W-:-:S07]  /*8b90*/  MOV R2, UR4 ;  /* 0x0000000400027c02 */ /* 0x000fce0008000f00 */
.L_x_163:
[----:B-1----:R1:W2:Y:S02]  /*8ba0*/  SYNCS.PHASECHK.TRANS64.TRYWAIT P0, [R2+URZ+0x150], R5 ;  /* 0x00015005020075a7 */ /* 0x0022a400080011ff */
[----:B--2---:R-:W-:Y:S05]  /*8bb0*/  @!P0 NANOSLEEP.SYNCS 0x989680 ;  /* 0x009896800000895d */ /* 0x004fea0003900000 */
[----:B------:R-:W2:Y:S02]  /*8bc0*/  @!P0 SYNCS.PHASECHK.TRANS64 P0, [R2+URZ+0x150], R5 ;  /* 0x00015005020085a7 */ /* 0x000ea400080010ff */
[----:B--2---:R-:W-:Y:S05]  /*8bd0*/  @!P0 BRA `(.L_x_163) ;  /* 0xfffffffc00f08947 */ /* 0x004fea000383ffff */
[----:B------:R-:W-:Y:S05]  /*8be0*/  BRA `(.L_x_164) ;  /* 0xffffffa800d87947 */ /* 0x000fea000383ffff */
.L_x_64:
[----:B-1----:R1:W2:Y:S02]  /*8bf0*/  SYNCS.PHASECHK.TRANS64.TRYWAIT P1, [R2+URZ+0x140], R5 ;  /* 0x00014005020075a7 */ /* 0x0022a400080211ff */
[----:B--2---:R-:W-:Y:S05]  /*8c00*/  @!P1 NANOSLEEP.SYNCS 0x989680 ;  /* 0x009896800000995d */ /* 0x004fea0003900000 */
[----:B------:R-:W2:Y:S02]  /*8c10*/  @!P1 SYNCS.PHASECHK.TRANS64 P1, [R2+URZ+0x140], R5 ;  /* 0x00014005020095a7 */ /* 0x000ea400080210ff */
[----:B--2---:R-:W-:Y:S05]  /*8c20*/  @!P1 BRA `(.L_x_64) ;  /* 0xfffffffc00f09947 */ /* 0x004fea000383ffff */
[----:B------:R-:W-:Y:S05]  /*8c30*/  BRA `(.L_x_165) ;  /* 0xffffffac00087947 */ /* 0x000fea000383ffff */
.L_x_67:
[----:B------:R-:W-:-:S07]  /*8c40*/  MOV R0, UR4 ;  /* 0x0000000400007c02 */ /* 0x000fce0008000f00 */
.L_x_166:
[----:B-1----:R1:W2:Y:S02]  /*8c50*/  SYNCS.PHASECHK.TRANS64.TRYWAIT P0, [R0+URZ+0x150], R3 ;  /* 0x00015003000075a7 */ /* 0x0022a400080011ff */
[----:B--2---:R-:W-:Y:S05]  /*8c60*/  @!P0 NANOSLEEP.SYNCS 0x989680 ;  /* 0x009896800000895d */ /* 0x004fea0003900000 */
[----:B------:R-:W2:Y:S02]  /*8c70*/  @!P0 SYNCS.PHASECHK.TRANS64 P0, [R0+URZ+0x150], R3 ;  /* 0x00015003000085a7 */ /* 0x000ea400080010ff */
[----:B--2---:R-:W-:Y:S05]  /*8c80*/  @!P0 BRA `(.L_x_166) ;  /* 0xfffffffc00f08947 */ /* 0x004fea000383ffff */
[----:B------:R-:W-:Y:S05]  /*8c90*/  BRA `(.L_x_66) ;  /* 0xffffffac005c7947 */ /* 0x000fea000383ffff */
.L_x_74:
[----:B-1----:R1:W2:Y:S02]  /*8ca0*/  SYNCS.PHASECHK.TRANS64.TRYWAIT P1, [R0+URZ+0x140], R5 ;  /* 0x00014005000075a7 */ /* 0x0022a400080211ff */
[----:B--2---:R-:W-:Y:S05]  /*8cb0*/  @!P1 NANOSLEEP.SYNCS 0x989680 ;  /* 0x009896800000995d */ /* 0x004fea0003900000 */
[----:B------:R-:W2:Y:S02]  /*8cc0*/  @!P1 SYNCS.PHASECHK.TRANS64 P1, [R0+URZ+0x140], R5 ;  /* 0x00014005000095a7 */ /* 0x000ea400080210ff */
[----:B--2---:R-:W-:Y:S05]  /*8cd0*/  @!P1 BRA `(.L_x_74) ;  /* 0xfffffffc00f09947 */ /* 0x004fea000383ffff */
[----:B------:R-:W-:Y:S05]  /*8ce0*/  BRA `(.L_x_167) ;  /* 0xffffffb000c47947 */ /* 0x000fea000383ffff */
.L_x_75:
[----:B------:R-:W-:-:S07]  /*8cf0*/  MOV R3, UR23 ;  /* 0x0000001700037c02 */ /* 0x000fce0008000f00 */
.L_x_168:
[----:B-1----:R1:W2:Y:S02]  /*8d00*/  SYNCS.PHASECHK.TRANS64.TRYWAIT P0, [R3+URZ+0x180], R0 ;  /* 0x00018000030075a7 */ /* 0x0022a400080011ff */
[----:B--2---:R-:W-:Y:S05]  /*8d10*/  @!P0 NANOSLEEP.SYNCS 0x989680 ;  /* 0x009896800000895d */ /* 0x004fea0003900000 */
[----:B------:R-:W2:Y:S02]  /*8d20*/  @!P0 SYNCS.PHASECHK.TRANS64 P0, [R3+URZ+0x180], R0 ;  /* 0x00018000030085a7 */ /* 0x000ea400080010ff */
[----:B--2---:R-:W-:Y:S05]  /*8d30*/  @!P0 BRA `(.L_x_168) ;  /* 0xfffffffc00f08947 */ /* 0x004fea000383ffff */
[----:B------:R-:W-:Y:S05]  /*8d40*/  BRA `(.L_x_169) ;  /* 0xffffffb400147947 */ /* 0x000fea000383ffff */
.L_x_78:
[----:B------:R-:W-:Y:S07]  /*8d50*/  MOV R0, UR5 ;  /* 0x0000000500007c02 */ /* 0x000fee0008000f00 */
.L_x_170:
[----:B-1----:R1:W2:Y:S02]  /*8d60*/  SYNCS.PHASECHK.TRANS64.TRYWAIT P0, [R0+URZ], R3 ;  /* 0x00000003000075a7 */ /* 0x0022a400080011ff */
[----:B--2---:R-:W-:Y:S05]  /*8d70*/  @!P0 NANOSLEEP.SYNCS 0x989680 ;  /* 0x009896800000895d */ /* 0x004fea0003900000 */
[----:B------:R-:W2:Y:S02]  /*8d80*/  @!P0 SYNCS.PHASECHK.TRANS64 P0, [R0+URZ], R3 ;  /* 0x00000003000085a7 */ /* 0x000ea400080010ff */
[----:B--2---:R-:W-:Y:S05]  /*8d90*/  @!P0 BRA `(.L_x_170) ;  /* 0xfffffffc00f08947 */ /* 0x004fea000383ffff */
[----:B------:R-:W-:Y:S05]  /*8da0*/  BRA `(.L_x_77) ;  /* 0xffffffb400307947 */ /* 0x000fea000383ffff */
.L_x_81:
[----:B------:R-:W-:-:S07]  /*8db0*/  MOV R0, UR4 ;  /* 0x0000000400007c02 */ /* 0x000fce0008000f00 */
.L_x_171:
[----:B--2---:R2:W4:Y:S02]  /*8dc0*/  SYNCS.PHASECHK.TRANS64.TRYWAIT P0, [R0+URZ], R3 ;  /* 0x00000003000075a7 */ /* 0x00452400080011ff */
[----:B----4-:R-:W-:Y:S05]  /*8dd0*/  @!P0 NANOSLEEP.SYNCS 0x989680 ;  /* 0x009896800000895d */ /* 0x010fea0003900000 */
[----:B------:R-:W4:Y:S02]  /*8de0*/  @!P0 SYNCS.PHASECHK.TRANS64 P0, [R0+URZ], R3 ;  /* 0x00000003000085a7 */ /* 0x000f2400080010ff */
[----:B----4-:R-:W-:Y:S05]  /*8df0*/  @!P0 BRA `(.L_x_171) ;  /* 0xfffffffc00f08947 */ /* 0x010fea000383ffff */
[----:B------:R-:W-:Y:S05]  /*8e00*/  BRA `(.L_x_172) ;  /* 0xffffffb400e47947 */ /* 0x000fea000383ffff */
.L_x_82:
[----:B------:R-:W-:-:S07]  /*8e10*/  MOV R0, UR5 ;  /* 0x0000000500007c02 */ /* 0x000fce0008000f00 */
.L_x_173:
[----:B-1----:R1:W2:Y:S02]  /*8e20*/  SYNCS.PHASECHK.TRANS64.TRYWAIT P0, [R0+URZ], R3 ;  /* 0x00000003000075a7 */ /* 0x0022a400080011ff */
[----:B--2---:R-:W-:Y:S05]  /*8e30*/  @!P0 NANOSLEEP.SYNCS 0x989680 ;  /* 0x009896800000895d */ /* 0x004fea0003900000 */
[----:B------:R-:W2:Y:S02]  /*8e40*/  @!P0 SYNCS.PHASECHK.TRANS64 P0, [R0+URZ], R3 ;  /* 0x00000003000085a7 */ /* 0x000ea400080010ff */
[----:B--2---:R-:W-:Y:S05]  /*8e50*/  @!P0 BRA `(.L_x_173) ;  /* 0xfffffffc00f08947 */ /* 0x004fea000383ffff */
[----:B------:R-:W-:Y:S05]  /*8e60*/  BRA `(.L_x_174) ;  /* 0xffffffb400f07947 */ /* 0x000fea000383ffff */
.L_x_83:
[----:B------:R-:W-:-:S07]  /*8e70*/  MOV R0, UR5 ;  /* 0x0000000500007c02 */ /* 0x000fce0008000f00 */
.L_x_175:
[----:B-1----:R1:W2:Y:S02]  /*8e80*/  SYNCS.PHASECHK.TRANS64.TRYWAIT P0, [R0+URZ], R3 ;  /* 0x00000003000075a7 */ /* 0x0022a400080011ff */
[----:B--2---:R-:W-:Y:S05]  /*8e90*/  @!P0 NANOSLEEP.SYNCS 0x989680 ;  /* 0x009896800000895d */ /* 0x004fea0003900000 */
[----:B------:R-:W2:Y:S02]  /*8ea0*/  @!P0 SYNCS.PHASECHK.TRANS64 P0, [R0+URZ], R3 ;  /* 0x00000003000085a7 */ /* 0x000ea400080010ff */
[----:B--2---:R-:W-:Y:S05]  /*8eb0*/  @!P0 BRA `(.L_x_175) ;  /* 0xfffffffc00f08947 */ /* 0x004fea000383ffff */
[----:B------:R-:W-:Y:S05]  /*8ec0*/  BRA `(.L_x_176) ;  /* 0xffffffb400fc7947 */ /* 0x000fea000383ffff */
.L_x_84:
[----:B------:R-:W-:-:S07]  /*8ed0*/  MOV R0, UR4 ;  /* 0x0000000400007c02 */ /* 0x000fce0008000f00 */
.L_x_177:
[----:B-1----:R1:W2:Y:S02]  /*8ee0*/  SYNCS.PHASECHK.TRANS64.TRYWAIT P0, [R0+URZ], R3 ;  /* 0x00000003000075a7 */ /* 0x0022a400080011ff */
[----:B--2---:R-:W-:Y:S05]  /*8ef0*/  @!P0 NANOSLEEP.SYNCS 0x989680 ;  /* 0x009896800000895d */ /* 0x004fea0003900000 */
[----:B------:R-:W2:Y:S02]  /*8f00*/  @!P0 SYNCS.PHASECHK.TRANS64 P0, [R0+URZ], R3 ;  /* 0x00000003000085a7 */ /* 0x000ea400080010ff */
[----:B--2---:R-:W-:Y:S05]  /*8f10*/  @!P0 BRA `(.L_x_177) ;  /* 0xfffffffc00f08947 */ /* 0x004fea000383ffff */
[----:B------:R-:W-:Y:S05]  /*8f20*/  BRA `(.L_x_178) ;  /* 0xffffffb800087947 */ /* 0x000fea000383ffff */
.L_x_89:
[----:B--2---:R2:W4:Y:S02]  /*8f30*/  SYNCS.PHASECHK.TRANS64.TRYWAIT P0, [R12+URZ+0x140], R9 ;  /* 0x000140090c0075a7 */ /* 0x00452400080011ff */
[----:B----4-:R-:W-:Y:S05]  /*8f40*/  @!P0 NANOSLEEP.SYNCS 0x989680 ;  /* 0x009896800000895d */ /* 0x010fea0003900000 */
[----:B------:R-:W4:Y:S02]  /*8f50*/  @!P0 SYNCS.PHASECHK.TRANS64 P0, [R12+URZ+0x140], R9 ;  /* 0x000140090c0085a7 */ /* 0x000f2400080010ff */
[----:B----4-:R-:W-:Y:S05]  /*8f60*/  @!P0 BRA `(.L_x_89) ;  /* 0xfffffffc00f08947 */ /* 0x010fea000383ffff */
[----:B------:R-:W-:Y:S05]  /*8f70*/  BRA `(.L_x_179) ;  /* 0xffffffbc00287947 */ /* 0x000fea000383ffff */
.L_x_92:
[----:B------:R-:W-:Y:S07]  /*8f80*/  MOV R0, UR21 ;  /* 0x0000001500007c02 */ /* 0x000fee0008000f00 */
.L_x_180:
[----:B--2---:R2:W3:Y:S02]  /*8f90*/  SYNCS.PHASECHK.TRANS64.TRYWAIT P2, [R0+URZ+0x138], R11 ;  /* 0x0001380b000075a7 */ /* 0x0044e400080411ff */
[----:B---3--:R-:W-:Y:S05]  /*8fa0*/  @!P2 NANOSLEEP.SYNCS 0x989680 ;  /* 0x009896800000a95d */ /* 0x008fea0003900000 */
[----:B------:R-:W3:Y:S02]  /*8fb0*/  @!P2 SYNCS.PHASECHK.TRANS64 P2, [R0+URZ+0x138], R11 ;  /* 0x0001380b0000a5a7 */ /* 0x000ee400080410ff */
[----:B---3--:R-:W-:Y:S05]  /*8fc0*/  @!P2 BRA `(.L_x_180) ;  /* 0xfffffffc00f0a947 */ /* 0x008fea000383ffff */
[----:B------:R-:W-:Y:S05]  /*8fd0*/  BRA `(.L_x_91) ;  /* 0xffffffc000907947 */ /* 0x000fea000383ffff */
.L_x_95:
[----:B--2---:R-:W-:Y:S07]  /*8fe0*/  MOV R0, UR21 ;  /* 0x0000001500007c02 */ /* 0x004fee0008000f00 */
.L_x_181:
[----:B--2---:R2:W3:Y:S02]  /*8ff0*/  SYNCS.PHASECHK.TRANS64.TRYWAIT P0, [R0+URZ+0x120], R9 ;  /* 0x00012009000075a7 */ /* 0x0044e400080011ff */
[----:B---3--:R-:W-:Y:S05]  /*9000*/  @!P0 NANOSLEEP.SYNCS 0x989680 ;  /* 0x009896800000895d */ /* 0x008fea0003900000 */
[----:B------:R-:W3:Y:S02]  /*9010*/  @!P0 SYNCS.PHASECHK.TRANS64 P0, [R0+URZ+0x120], R9 ;  /* 0x00012009000085a7 */ /* 0x000ee400080010ff */
[----:B---3--:R-:W-:Y:S05]  /*9020*/  @!P0 BRA `(.L_x_181) ;  /* 0xfffffffc00f08947 */ /* 0x008fea000383ffff */
[----:B------:R-:W-:Y:S05]  /*9030*/  BRA `(.L_x_182) ;  /* 0xffffffc000ec7947 */ /* 0x000fea000383ffff */
.L_x_96:
[----:B------:R-:W-:Y:S07]  /*9040*/  MOV R0, UR21 ;  /* 0x0000001500007c02 */ /* 0x000fee0008000f00 */
.L_x_183:
[----:B--2---:R2:W3:Y:S02]  /*9050*/  SYNCS.PHASECHK.TRANS64.TRYWAIT P0, [R0+URZ+0x128], R9 ;  /* 0x00012809000075a7 */ /* 0x0044e400080011ff */
[----:B---3--:R-:W-:Y:S05]  /*9060*/  @!P0 NANOSLEEP.SYNCS 0x989680 ;  /* 0x009896800000895d */ /* 0x008fea0003900000 */
[----:B------:R-:W3:Y:S02]  /*9070*/  @!P0 SYNCS.PHASECHK.TRANS64 P0, [R0+URZ+0x128], R9 ;  /* 0x00012809000085a7 */ /* 0x000ee400080010ff */
[----:B---3--:R-:W-:Y:S05]  /*9080*/  @!P0 BRA `(.L_x_183) ;  /* 0xfffffffc00f08947 */ /* 0x008fea000383ffff */
[----:B------:R-:W-:Y:S05]  /*9090*/  BRA `(.L_x_184) ;  /* 0xffffffc400247947 */ /* 0x000fea000383ffff */
.L_x_98:
[----:B------:R-:W-:-:S07]  /*90a0*/  MOV R0, UR21 ;  /* 0x0000001500007c02 */ /* 0x000fce0008000f00 */
.L_x_185:
[----:B---3--:R3:W4:Y:S02]  /*90b0*/  SYNCS.PHASECHK.TRANS64.TRYWAIT P0, [R0+URZ+0x120], R3 ;  /* 0x00012003000075a7 */ /* 0x00872400080011ff */
[----:B----4-:R-:W-:Y:S05]  /*90c0*/  @!P0 NANOSLEEP.SYNCS 0x989680 ;  /* 0x009896800000895d */ /* 0x010fea0003900000 */
[----:B------:R-:W4:Y:S02]  /*90d0*/  @!P0 SYNCS.PHASECHK.TRANS64 P0, [R0+URZ+0x120], R3 ;  /* 0x00012003000085a7 */ /* 0x000f2400080010ff */
[----:B----4-:R-:W-:Y:S05]  /*90e0*/  @!P0 BRA `(.L_x_185) ;  /* 0xfffffffc00f08947 */ /* 0x010fea000383ffff */
[----:B------:R-:W-:Y:S05]  /*90f0*/  BRA `(.L_x_186) ;  /* 0xffffffc400947947 */ /* 0x000fea000383ffff */
.L_x_100:
[----:B--2---:R2:W3:Y:S02]  /*9100*/  SYNCS.PHASECHK.TRANS64.TRYWAIT P0, [R3+URZ+0x140], R0 ;  /* 0x00014000030075a7 */ /* 0x0044e400080011ff */
[----:B---3--:R-:W-:Y:S05]  /*9110*/  @!P0 NANOSLEEP.SYNCS 0x989680 ;  /* 0x009896800000895d */ /* 0x008fea0003900000 */
[----:B------:R-:W3:Y:S02]  /*9120*/  @!P0 SYNCS.PHASECHK.TRANS64 P0, [R3+URZ+0x140], R0 ;  /* 0x00014000030085a7 */ /* 0x000ee400080010ff */
[----:B---3--:R-:W-:Y:S05]  /*9130*/  @!P0 BRA `(.L_x_100) ;  /* 0xfffffffc00f08947 */ /* 0x008fea000383ffff */
[----:B------:R-:W-:Y:S05]  /*9140*/  BRA `(.L_x_187) ;  /* 0xffffffc800607947 */ /* 0x000fea000383ffff */
.L_x_111:
[----:B--2---:R2:W1:Y:S02]  /*9150*/  SYNCS.PHASECHK.TRANS64.TRYWAIT P1, [R2+URZ+0x110], R3 ;  /* 0x00011003020075a7 */ /* 0x00446400080211ff */
[----:B-1----:R-:W-:Y:S05]  /*9160*/  @!P1 NANOSLEEP.SYNCS 0x989680 ;  /* 0x009896800000995d */ /* 0x002fea0003900000 */
[----:B------:R-:W1:Y:S02]  /*9170*/  @!P1 SYNCS.PHASECHK.TRANS64 P1, [R2+URZ+0x110], R3 ;  /* 0x00011003020095a7 */ /* 0x000e6400080210ff */
[----:B-1----:R-:W-:Y:S05]  /*9180*/  @!P1 BRA `(.L_x_111) ;  /* 0xfffffffc00f09947 */ /* 0x002fea000383ffff */
[----:B------:R-:W-:Y:S05]  /*9190*/  BRA `(.L_x_110) ;  /* 0xffffffd400c47947 */ /* 0x000fea000383ffff */
.L_x_113:
[----:B-1----:R1:W3:Y:S02]  /*91a0*/  SYNCS.PHASECHK.TRANS64.TRYWAIT P0, [R99+URZ+0x160], R4 ;  /* 0x00016004630075a7 */ /* 0x0022e400080011ff */
[----:B---3--:R-:W-:Y:S05]  /*91b0*/  @!P0 NANOSLEEP.SYNCS 0x989680 ;  /* 0x009896800000895d */ /* 0x008fea0003900000 */
[----:B------:R-:W3:Y:S02]  /*91c0*/  @!P0 SYNCS.PHASECHK.TRANS64 P0, [R99+URZ+0x160], R4 ;  /* 0x00016004630085a7 */ /* 0x000ee400080010ff */
[----:B---3--:R-:W-:Y:S05]  /*91d0*/  @!P0 BRA `(.L_x_113) ;  /* 0xfffffffc00f08947 */ /* 0x008fea000383ffff */
[----:B------:R-:W-:Y:S05]  /*91e0*/  BRA `(.L_x_112) ;  /* 0xffffffd800147947 */ /* 0x000fea000383ffff */
.L_x_121:
[----:B---3--:R3:W4:Y:S02]  /*91f0*/  SYNCS.PHASECHK.TRANS64.TRYWAIT P0, [R112+URZ+0x110], R3 ;  /* 0x00011003700075a7 */ /* 0x00872400080011ff */
[----:B----4-:R-:W-:Y:S05]  /*9200*/  @!P0 NANOSLEEP.SYNCS 0x989680 ;  /* 0x009896800000895d */ /* 0x010fea0003900000 */
[----:B------:R-:W4:Y:S02]  /*9210*/  @!P0 SYNCS.PHASECHK.TRANS64 P0, [R112+URZ+0x110], R3 ;  /* 0x00011003700085a7 */ /* 0x000f2400080010ff */
[----:B----4-:R-:W-:Y:S05]  /*9220*/  @!P0 BRA `(.L_x_121) ;  /* 0xfffffffc00f08947 */ /* 0x010fea000383ffff */
[----:B------:R-:W-:Y:S05]  /*9230*/  BRA `(.L_x_120) ;  /* 0xffffffe400087947 */ /* 0x000fea000383ffff */
        .weak           $__internal_0_$__cuda_sm10x_tcgen05_guardrail_trap_col_being_dealloced_not_returned_by_alloc
        .type           $__internal_0_$__cuda_sm10x_tcgen05_guardrail_trap_col_being_dealloced_not_returned_by_alloc,@function
        .size           $__internal_0_$__cuda_sm10x_tcgen05_guardrail_trap_col_being_dealloced_not_returned_by_alloc,($__internal_1_$__cuda_sm10x_tcgen05_guardrail_trap_phase_invalid_during_alloc - $__internal_0_$__cuda_sm10x_tcgen05_guardrail_trap_col_being_dealloced_not_returned_by_alloc)
$__internal_0_$__cuda_sm10x_tcgen05_guardrail_trap_col_being_dealloced_not_returned_by_alloc:
[----:B------:R-:W-:Y:S05]  /*9240*/  BPT.TRAP 0x1 ;  /* 0x000000040000795c */ /* 0x000fea0000300000 */
[----:B------:R-:W-:-:S04]  /*9250*/  HFMA2 R3, -RZ, RZ, 0, 0 ;  /* 0x00000000ff037431 */ /* 0x000fc800000001ff */
[----:B------:R-:W-:Y:S05]  /*9260*/  RET.REL.NODEC R2 `(_ZN7cutlass13device_kernelINS_4gemm6kernel13GemmUniversalIN4cute5tupleIJiiiiEEENS1_10collective13CollectiveMmaINS1_35MainloopSm100TmaUmmaWarpSpecializedILi17ELi2ELi4ENS5_IJNS4_1CILi4EEESB_NSA_ILi1EEEEEEEENS5_IJNSA_ILi64EEENSA_ILi128EEESF_EEENS_12float_e5m2_tENS5_IJlSC_lEEESI_SJ_NS4_8TiledMMAINS4_8MMA_AtomIJNS4_10MMA_TraitsINS4_19SM100_MMA_F8F6F4_SSEJSI_SI_fSF_SG_NS4_17integral_constantINS4_4UMMA5MajorELSQ_0EEESR_NSO_INSP_7ScaleInELSS_0EEEST_EEEEEENS4_6LayoutINS5_IJSC_SC_SC_EEENS5_IJNSA_ILi0EEESY_SY_EEEEENS5_IJNS4_10UnderscoreES11_S11_EEEEENS4_23SM90_TMA_LOAD_MULTICASTENS4_14ComposedLayoutINS4_7SwizzleILi2ELi4ELi3EEENS4_18smem_ptr_flag_bitsILi8EEENSW_INS5_IJNSA_ILi8EEESF_EEENS5_IJSF_SC_EEEEEEEvNS4_8identityES14_S1E_vS1F_EENS_8epilogue10collective18CollectiveEpilogueINS1H_23Sm100TmaWarpSpecializedILi2ELi2ELi32ELb0ELb0EEEJSH_NS5_IJNSW_ISF_SC_EES1M_EEESI_SJ_SI_SJ_NS1H_6fusion15FusionCallbacksIS1L_NS1O_17LinearCombinationISI_fSI_fLNS_15FloatRoundStyleE2EEESH_S1N_JEEENS4_5SM1004TMEM4LOAD26SM100_TMEM_LOAD_16dp32b32xENS4_13SM90_TMA_LOADES1E_NS4_39AutoVectorizingCopyWithAssumedAlignmentILi128EEENS4_14SM90_TMA_STOREES1E_S20_S20_EEEvvEEEEvNT_6ParamsE) ;  /* 0xffffff6c02647950 */ /* 0x000fea0003c3ffff */
        .weak           $__internal_1_$__cuda_sm10x_tcgen05_guardrail_trap_phase_invalid_during_alloc
        .type           $__internal_1_$__cuda_sm10x_tcgen05_guardrail_trap_phase_invalid_during_alloc,@function
        .size           $__internal_1_$__cuda_sm10x_tcgen05_guardrail_trap_phase_invalid_during_alloc,($__internal_2_$__cuda_sm10x_tcgen05_guardrail_trap_unallocated_columns_being_dealloced - $__internal_1_$__cuda_sm10x_tcgen05_guardrail_trap_phase_invalid_during_alloc)
$__internal_1_$__cuda_sm10x_tcgen05_guardrail_trap_phase_invalid_during_alloc:
[----:B------:R-:W-:Y:S05]  /*9270*/  BPT.TRAP 0x1 ;  /* 0x000000040000795c */ /* 0x000fea0000300000 */
[----:B------:R-:W-:-:S04]  /*9280*/  MOV R5, 0x0 ;  /* 0x0000000000057802 */ /* 0x000fc80000000f00 */
[----:B------:R-:W-:Y:S05]  /*9290*/  RET.REL.NODEC R4 `(_ZN7cutlass13device_kernelINS_4gemm6kernel13GemmUniversalIN4cute5tupleIJiiiiEEENS1_10collective13CollectiveMmaINS1_35MainloopSm100TmaUmmaWarpSpecializedILi17ELi2ELi4ENS5_IJNS4_1CILi4EEESB_NSA_ILi1EEEEEEEENS5_IJNSA_ILi64EEENSA_ILi128EEESF_EEENS_12float_e5m2_tENS5_IJlSC_lEEESI_SJ_NS4_8TiledMMAINS4_8MMA_AtomIJNS4_10MMA_TraitsINS4_19SM100_MMA_F8F6F4_SSEJSI_SI_fSF_SG_NS4_17integral_constantINS4_4UMMA5MajorELSQ_0EEESR_NSO_INSP_7ScaleInELSS_0EEEST_EEEEEENS4_6LayoutINS5_IJSC_SC_SC_EEENS5_IJNSA_ILi0EEESY_SY_EEEEENS5_IJNS4_10UnderscoreES11_S11_EEEEENS4_23SM90_TMA_LOAD_MULTICASTENS4_14ComposedLayoutINS4_7SwizzleILi2ELi4ELi3EEENS4_18smem_ptr_flag_bitsILi8EEENSW_INS5_IJNSA_ILi8EEESF_EEENS5_IJSF_SC_EEEEEEEvNS4_8identityES14_S1E_vS1F_EENS_8epilogue10collective18CollectiveEpilogueINS1H_23Sm100TmaWarpSpecializedILi2ELi2ELi32ELb0ELb0EEEJSH_NS5_IJNSW_ISF_SC_EES1M_EEESI_SJ_SI_SJ_NS1H_6fusion15FusionCallbacksIS1L_NS1O_17LinearCombinationISI_fSI_fLNS_15FloatRoundStyleE2EEESH_S1N_JEEENS4_5SM1004TMEM4LOAD26SM100_TMEM_LOAD_16dp32b32xENS4_13SM90_TMA_LOADES1E_NS4_39AutoVectorizingCopyWithAssumedAlignmentILi128EEENS4_14SM90_TMA_STOREES1E_S20_S20_EEEvvEEEEvNT_6ParamsE) ;  /* 0xffffff6c04587950 */ /* 0x000fea0003c3ffff */
        .weak           $__internal_2_$__cuda_sm10x_tcgen05_guardrail_trap_unallocated_columns_being_dealloced
        .type           $__internal_2_$__cuda_sm10x_tcgen05_guardrail_trap_unallocated_columns_being_dealloced,@function
        .size           $__internal_2_$__cuda_sm10x_tcgen05_guardrail_trap_unallocated_columns_being_dealloced,(.L_x_189 - $__internal_2_$__cuda_sm10x_tcgen05_guardrail_trap_unallocated_columns_being_dealloced)
$__internal_2_$__cuda_sm10x_tcgen05_guardrail_trap_unallocated_columns_being_dealloced:
[----:B------:R-:W-:Y:S05]  /*92a0*/  BPT.TRAP 0x1 ;  /* 0x000000040000795c */ /* 0x000fea0000300000 */
[----:B------:R-:W-:-:S04]  /*92b0*/  HFMA2 R3, -RZ, RZ, 0, 0 ;  /* 0x00000000ff037431 */ /* 0x000fc800000001ff */
[----:B------:R-:W-:Y:S05]  /*92c0*/  RET.REL.NODEC R2 `(_ZN7cutlass13device_kernelINS_4gemm6kernel13GemmUniversalIN4cute5tupleIJiiiiEEENS1_10collective13CollectiveMmaINS1_35MainloopSm100TmaUmmaWarpSpecializedILi17ELi2ELi4ENS5_IJNS4_1CILi4EEESB_NSA_ILi1EEEEEEEENS5_IJNSA_ILi64EEENSA_ILi128EEESF_EEENS_12float_e5m2_tENS5_IJlSC_lEEESI_SJ_NS4_8TiledMMAINS4_8MMA_AtomIJNS4_10MMA_TraitsINS4_19SM100_MMA_F8F6F4_SSEJSI_SI_fSF_SG_NS4_17integral_constantINS4_4UMMA5MajorELSQ_0EEESR_NSO_INSP_7ScaleInELSS_0EEEST_EEEEEENS4_6LayoutINS5_IJSC_SC_SC_EEENS5_IJNSA_ILi0EEESY_SY_EEEEENS5_IJNS4_10UnderscoreES11_S11_EEEEENS4_23SM90_TMA_LOAD_MULTICASTENS4_14ComposedLayoutINS4_7SwizzleILi2ELi4ELi3EEENS4_18smem_ptr_flag_bitsILi8EEENSW_INS5_IJNSA_ILi8EEESF_EEENS5_IJSF_SC_EEEEEEEvNS4_8identityES14_S1E_vS1F_EENS_8epilogue10collective18CollectiveEpilogueINS1H_23Sm100TmaWarpSpecializedILi2ELi2ELi32ELb0ELb0EEEJSH_NS5_IJNSW_ISF_SC_EES1M_EEESI_SJ_SI_SJ_NS1H_6fusion15FusionCallbacksIS1L_NS1O_17LinearCombinationISI_fSI_fLNS_15FloatRoundStyleE2EEESH_S1N_JEEENS4_5SM1004TMEM4LOAD26SM100_TMEM_LOAD_16dp32b32xENS4_13SM90_TMA_LOADES1E_NS4_39AutoVectorizingCopyWithAssumedAlignmentILi128EEENS4_14SM90_TMA_STOREES1E_S20_S20_EEEvvEEEEvNT_6ParamsE) ;  /* 0xffffff6c024c7950 */ /* 0x000fea0003c3ffff */
.L_x_188:
[----:B------:R-:W-:-:S00]  /*92d0*/  BRA `(.L_x_188) ;  /* 0xfffffffc00fc7947 */ /* 0x000fc0000383ffff */
[----:B------:R-:W-:-:S00]  /*92e0*/  NOP ;  /* 0x0000000000007918 */ /* 0x000fc00000000000 */
        /* <DEDUP_REMOVED lines=9> */
.L_x_189:


//--------------------- .nv.global.init           --------------------------
	.section	.nv.global.init,"aw",@progbits
.nv.global.init:
	.type		$str$27,@object
	.size		$str$27,($str$28 - $str$27)
$str$27:
        /*0000*/ 	.byte	0x28, 0x61, 0x64, 0x64, 0x72, 0x65, 0x73, 0x73, 0x20, 0x26, 0x20, 0x6d, 0x61, 0x73, 0x6b, 0x29
        /*0010*/ 	.byte	0x20, 0x3d, 0x3d, 0x20, 0x30, 0x00
	.type		$str$28,@object
	.size		$str$28,($str$26 - $str$28)
$str$28:
        /*0016*/ 	.byte	0x2f, 0x74, 0x6d, 0x70, 0x2f, 0x63, 0x75, 0x74, 0x6c, 0x61, 0x73, 0x73, 0x5f, 0x73, 0x77, 0x65
        /*0026*/ 	.byte	0x65, 0x70, 0x5f, 0x73, 0x72, 0x63, 0x2f, 0x69, 0x6e, 0x63, 0x6c, 0x75, 0x64, 0x65, 0x2f, 0x63
        /*0036*/ 	.byte	0x75, 0x74, 0x65, 0x2f, 0x70, 0x6f, 0x69, 0x6e, 0x74, 0x65, 0x72, 0x5f, 0x66, 0x6c, 0x61, 0x67
        /*0046*/ 	.byte	0x67, 0x65, 0x64, 0x2e, 0x68, 0x70, 0x70, 0x00
	.type		$str$26,@object
	.size		$str$26,($str$25 - $str$26)
$str$26:
        /*004e*/ 	.byte	0x2f, 0x74, 0x6d, 0x70, 0x2f, 0x63, 0x75, 0x74, 0x6c, 0x61, 0x73, 0x73, 0x5f, 0x73, 0x77, 0x65
        /*005e*/ 	.byte	0x65, 0x70, 0x5f, 0x73, 0x72, 0x63, 0x2f, 0x69, 0x6e, 0x63, 0x6c, 0x75, 0x64, 0x65, 0x2f, 0x63
        /*006e*/ 	.byte	0x75, 0x74, 0x65, 0x2f, 0x61, 0x74, 0x6f, 0x6d, 0x2f, 0x63, 0x6f, 0x70, 0x79, 0x5f, 0x74, 0x72
        /*007e*/ 	.byte	0x61, 0x69, 0x74, 0x73, 0x5f, 0x73, 0x6d, 0x31, 0x30, 0x30, 0x2e, 0x68, 0x70, 0x70, 0x00
	.type		$str$25,@object
	.size		$str$25,(__unnamed_1 - $str$25)
$str$25:
        /*008d*/ 	.byte	0x28, 0x28, 0x75, 0x69, 0x6e, 0x74, 0x33, 0x32, 0x5f, 0x74, 0x28, 0x74, 0x68, 0x72, 0x65, 0x61
        /*009d*/ 	.byte	0x64, 0x49, 0x64, 0x78, 0x2e, 0x78, 0x29, 0x20, 0x2f, 0x20, 0x33, 0x32, 0x29, 0x20, 0x25, 0x20
        /*00ad*/ 	.byte	0x34, 0x29, 0x20, 0x3d, 0x3d, 0x20, 0x28, 0x28, 0x28, 0x74, 0x6d, 0x65, 0x6d, 0x5f, 0x61, 0x64
        /*00bd*/ 	.byte	0x64, 0x72, 0x20, 0x3e, 0x3e, 0x20, 0x31, 0x36, 0x29, 0x20, 0x2f, 0x20, 0x33, 0x32, 0x29, 0x20
        /*00cd*/ 	.byte	0x25, 0x20, 0x34, 0x29, 0x00
	.type		__unnamed_1,@object
	.size		__unnamed_1,(__unnamed_2 - __unnamed_1)
__unnamed_1:
        /*00d2*/ 	.byte	0x61, 0x75, 0x74, 0x6f, 0x20, 0x63, 0x75, 0x74, 0x65, 0x3a, 0x3a, 0x61, 0x73, 0x5f, 0x70, 0x6f
        /* <DEDUP_REMOVED lines=24> */
        /*0262*/ 	.byte	0x3c, 0x34, 0x30, 0x39, 0x36, 0x3e, 0x3e, 0x3e, 0x3e, 0x5d, 0x00
	.type		__unnamed_2,@object
	.size		__unnamed_2,(.L_2 - __unnamed_2)
__unnamed_2:
        /* <DEDUP_REMOVED lines=40> */
        /*04ed*/ 	.byte	0x74, 0x65, 0x3a, 0x3a, 0x43, 0x3c, 0x30, 0x3e, 0x3e, 0x3e, 0x3e, 0x5d, 0x00
.L_2:


//--------------------- .nv.shared._ZN7cutlass13device_kernelINS_4gemm6kernel13GemmUniversalIN4cute5tupleIJiiiiEEENS1_10collective13CollectiveMmaINS1_35MainloopSm100TmaUmmaWarpSpecializedILi17ELi2ELi4ENS5_IJNS4_1CILi4EEESB_NSA_ILi1EEEEEEEENS5_IJNSA_ILi64EEENSA_ILi128EEESF_EEENS_12float_e5m2_tENS5_IJlSC_lEEESI_SJ_NS4_8TiledMMAINS4_8MMA_AtomIJNS4_10MMA_TraitsINS4_19SM100_MMA_F8F6F4_SSEJSI_SI_fSF_SG_NS4_17integral_constantINS4_4UMMA5MajorELSQ_0EEESR_NSO_INSP_7ScaleInELSS_0EEEST_EEEEEENS4_6LayoutINS5_IJSC_SC_SC_EEENS5_IJNSA_ILi0EEESY_SY_EEEEENS5_IJNS4_10UnderscoreES11_S11_EEEEENS4_23SM90_TMA_LOAD_MULTICASTENS4_14ComposedLayoutINS4_7SwizzleILi2ELi4ELi3EEENS4_18smem_ptr_flag_bitsILi8EEENSW_INS5_IJNSA_ILi8EEESF_EEENS5_IJSF_SC_EEEEEEEvNS4_8identityES14_S1E_vS1F_EENS_8epilogue10collective18CollectiveEpilogueINS1H_23Sm100TmaWarpSpecializedILi2ELi2ELi32ELb0ELb0EEEJSH_NS5_IJNSW_ISF_SC_EES1M_EEESI_SJ_SI_SJ_NS1H_6fusion15FusionCallbacksIS1L_NS1O_17LinearCombinationISI_fSI_fLNS_15FloatRoundStyleE2EEESH_S1N_JEEENS4_5SM1004TMEM4LOAD26SM100_TMEM_LOAD_16dp32b32xENS4_13SM90_TMA_LOADES1E_NS4_39AutoVectorizingCopyWithAssumedAlignmentILi128EEENS4_14SM90_TMA_STOREES1E_S20_S20_EEEvvEEEEvNT_6ParamsE --------------------------
	.section	.nv.shared._ZN7cutlass13device_kernelINS_4gemm6kernel13GemmUniversalIN4cute5tupleIJiiiiEEENS1_10collective13CollectiveMmaINS1_35MainloopSm100TmaUmmaWarpSpecializedILi17ELi2ELi4ENS5_IJNS4_1CILi4EEESB_NSA_ILi1EEEEEEEENS5_IJNSA_ILi64EEENSA_ILi128EEESF_EEENS_12float_e5m2_tENS5_IJlSC_lEEESI_SJ_NS4_8TiledMMAINS4_8MMA_AtomIJNS4_10MMA_TraitsINS4_19SM100_MMA_F8F6F4_SSEJSI_SI_fSF_SG_NS4_17integral_constantINS4_4UMMA5MajorELSQ_0EEESR_NSO_INSP_7ScaleInELSS_0EEEST_EEEEEENS4_6LayoutINS5_IJSC_SC_SC_EEENS5_IJNSA_ILi0EEESY_SY_EEEEENS5_IJNS4_10UnderscoreES11_S11_EEEEENS4_23SM90_TMA_LOAD_MULTICASTENS4_14ComposedLayoutINS4_7SwizzleILi2ELi4ELi3EEENS4_18smem_ptr_flag_bitsILi8EEENSW_INS5_IJNSA_ILi8EEESF_EEENS5_IJSF_SC_EEEEEEEvNS4_8identityES14_S1E_vS1F_EENS_8epilogue10collective18CollectiveEpilogueINS1H_23Sm100TmaWarpSpecializedILi2ELi2ELi32ELb0ELb0EEEJSH_NS5_IJNSW_ISF_SC_EES1M_EEESI_SJ_SI_SJ_NS1H_6fusion15FusionCallbacksIS1L_NS1O_17LinearCombinationISI_fSI_fLNS_15FloatRoundStyleE2EEESH_S1N_JEEENS4_5SM1004TMEM4LOAD26SM100_TMEM_LOAD_16dp32b32xENS4_13SM90_TMA_LOADES1E_NS4_39AutoVectorizingCopyWithAssumedAlignmentILi128EEENS4_14SM90_TMA_STOREES1E_S20_S20_EEEvvEEEEvNT_6ParamsE,"aw",@nobits
	.sectionflags	@""
	.align	16
	.zero		1024


//--------------------- .nv.shared.reserved.0     --------------------------
	.section	.nv.shared.reserved.0,"aw",@nobits
	.weak		__nv_reservedSMEM_offset_0_alias
	.size		__nv_reservedSMEM_offset_0_alias, 0, 64
	.other		__nv_reservedSMEM_offset_0_alias,@"STO_CUDA_RESERVED_SHARED STV_DEFAULT"
__nv_reservedSMEM_offset_0_alias:
	.zero		0
.nv.shared.reserved.0:
	.zero		64
	.weak		__nv_reservedSMEM_tcgen05_partition
	.type		__nv_reservedSMEM_tcgen05_partition,@object
	.size		__nv_reservedSMEM_tcgen05_partition,(.L_0 - __nv_reservedSMEM_tcgen05_partition)
__nv_reservedSMEM_tcgen05_partition:
	.zero		32
.L_0:


//--------------------- .nv.global                --------------------------
	.section	.nv.global,"aw",@nobits
.nv.global:
	.type		_ZN40_INTERNAL_2c92b614_4_k_cu_581b3913_311484cute1_E,@object
	.size		_ZN40_INTERNAL_2c92b614_4_k_cu_581b3913_311484cute1_E,(_ZN40_INTERNAL_2c92b614_4_k_cu_581b3913_311484cuda3std3__45__cpo6cbeginE - _ZN40_INTERNAL_2c92b614_4_k_cu_581b3913_311484cute1_E)
_ZN40_INTERNAL_2c92b614_4_k_cu_581b3913_311484cute1_E:
	.zero		1
	.type		_ZN40_INTERNAL_2c92b614_4_k_cu_581b3913_311484cuda3std3__45__cpo6cbeginE,@object
	.size		_ZN40_INTERNAL_2c92b614_4_k_cu_581b3913_311484cuda3std3__45__cpo6cbeginE,(_ZN40_INTERNAL_2c92b614_4_k_cu_581b3913_311484cuda3std3__48in_placeE - _ZN40_INTERNAL_2c92b614_4_k_cu_581b3913_311484cuda3std3__45__cpo6cbeginE)
_ZN40_INTERNAL_2c92b614_4_k_cu_581b3913_311484cuda3std3__45__cpo6cbeginE:
	.zero		1
	.type		_ZN40_INTERNAL_2c92b614_4_k_cu_581b3913_311484cuda3std3__48in_placeE,@object
	.size		_ZN40_INTERNAL_2c92b614_4_k_cu_581b3913_311484cuda3std3__48in_placeE,(_ZN40_INTERNAL_2c92b614_4_k_cu_581b3913_311484cuda3std6ranges3__45__cpo9iter_moveE - _ZN40_INTERNAL_2c92b614_4_k_cu_581b3913_311484cuda3std3__48in_placeE)
_ZN40_INTERNAL_2c92b614_4_k_cu_581b3913_311484cuda3std3__48in_placeE:
	.zero		1
	.type		_ZN40_INTERNAL_2c92b614_4_k_cu_581b3913_311484cuda3std6ranges3__45__cpo9iter_moveE,@object
	.size		_ZN40_INTERNAL_2c92b614_4_k_cu_581b3913_311484cuda3std6ranges3__45__cpo9iter_moveE,(_ZN40_INTERNAL_2c92b614_4_k_cu_581b3913_311484cuda3std3__45__cpo5beginE - _ZN40_INTERNAL_2c92b614_4_k_cu_581b3913_311484cuda3std6ranges3__45__cpo9iter_moveE)
_ZN40_INTERNAL_2c92b614_4_k_cu_581b3913_311484cuda3std6ranges3__45__cpo9iter_moveE:
	.zero		1
	.type		_ZN40_INTERNAL_2c92b614_4_k_cu_581b3913_311484cuda3std3__45__cpo5beginE,@object
	.size		_ZN40_INTERNAL_2c92b614_4_k_cu_581b3913_311484cuda3std3__45__cpo5beginE,(_ZN40_INTERNAL_2c92b614_4_k_cu_581b3913_311484cuda3std3__442_GLOBAL__N__2c92b614_4_k_cu_581b3913_311486ignoreE - _ZN40_INTERNAL_2c92b614_4_k_cu_581b3913_311484cuda3std3__45__cpo5beginE)
_ZN40_INTERNAL_2c92b614_4_k_cu_581b3913_311484cuda3std3__45__cpo5beginE:
	.zero		1
	.type		_ZN40_INTERNAL_2c92b614_4_k_cu_581b3913_311484cuda3std3__442_GLOBAL__N__2c92b614_4_k_cu_581b3913_311486ignoreE,@object
	.size		_ZN40_INTERNAL_2c92b614_4_k_cu_581b3913_311484cuda3std3__442_GLOBAL__N__2c92b614_4_k_cu_581b3913_311486ignoreE,(_ZN40_INTERNAL_2c92b614_4_k_cu_581b3913_311484cute7productE - _ZN40_INTERNAL_2c92b614_4_k_cu_581b3913_311484cuda3std3__442_GLOBAL__N__2c92b614_4_k_cu_581b3913_311486ignoreE)
_ZN40_INTERNAL_2c92b614_4_k_cu_581b3913_311484cuda3std3__442_GLOBAL__N__2c92b614_4_k_cu_581b3913_311486ignoreE:
	.zero		1
	.type		_ZN40_INTERNAL_2c92b614_4_k_cu_581b3913_311484cute7productE,@object
	.size		_ZN40_INTERNAL_2c92b614_4_k_cu_581b3913_311484cute7productE,(_ZN40_INTERNAL_2c92b614_4_k_cu_581b3913_311484cuda3std3__45__cpo3endE - _ZN40_INTERNAL_2c92b614_4_k_cu_581b3913_311484cute7productE)
_ZN40_INTERNAL_2c92b614_4_k_cu_581b3913_311484cute7productE:
	.zero		1
	.type		_ZN40_INTERNAL_2c92b614_4_k_cu_581b3913_311484cuda3std3__45__cpo3endE,@object
	.size		_ZN40_INTERNAL_2c92b614_4_k_cu_581b3913_311484cuda3std3__45__cpo3endE,(_ZN40_INTERNAL_2c92b614_4_k_cu_581b3913_311484cuda3std3__419piecewise_constructE - _ZN40_INTERNAL_2c92b614_4_k_cu_581b3913_311484cuda3std3__45__cpo3endE)
_ZN40_INTERNAL_2c92b614_4_k_cu_581b3913_311484cuda3std3__45__cpo3endE:
	.zero		1
	.type		_ZN40_INTERNAL_2c92b614_4_k_cu_581b3913_311484cuda3std3__419piecewise_constructE,@object
	.size		_ZN40_INTERNAL_2c92b614_4_k_cu_581b3913_311484cuda3std3__419piecewise_constructE,(_ZN40_INTERNAL_2c92b614_4_k_cu_581b3913_311484cuda3std3__45__cpo4cendE - _ZN40_INTERNAL_2c92b614_4_k_cu_581b3913_311484cuda3std3__419piecewise_constructE)
_ZN40_INTERNAL_2c92b614_4_k_cu_581b3913_311484cuda3std3__419piecewise_constructE:
	.zero		1
	.type		_ZN40_INTERNAL_2c92b614_4_k_cu_581b3913_311484cuda3std3__45__cpo4cendE,@object
	.size		_ZN40_INTERNAL_2c92b614_4_k_cu_581b3913_311484cuda3std3__45__cpo4cendE,(_ZN40_INTERNAL_2c92b614_4_k_cu_581b3913_311484cuda3std6ranges3__45__cpo4swapE - _ZN40_INTERNAL_2c92b614_4_k_cu_581b3913_311484cuda3std3__45__cpo4cendE)
_ZN40_INTERNAL_2c92b614_4_k_cu_581b3913_311484cuda3std3__45__cpo4cendE:
	.zero		1
	.type		_ZN40_INTERNAL_2c92b614_4_k_cu_581b3913_311484cuda3std6ranges3__45__cpo4swapE,@object
	.size		_ZN40_INTERNAL_2c92b614_4_k_cu_581b3913_311484cuda3std6ranges3__45__cpo4swapE,(.L_10 - _ZN40_INTERNAL_2c92b614_4_k_cu_581b3913_311484cuda3std6ranges3__45__cpo4swapE)
_ZN40_INTERNAL_2c92b614_4_k_cu_581b3913_311484cuda3std6ranges3__45__cpo4swapE:
	.zero		1
.L_10:


//--------------------- .nv.constant0._ZN7cutlass13device_kernelINS_4gemm6kernel13GemmUniversalIN4cute5tupleIJiiiiEEENS1_10collective13CollectiveMmaINS1_35MainloopSm100TmaUmmaWarpSpecializedILi17ELi2ELi4ENS5_IJNS4_1CILi4EEESB_NSA_ILi1EEEEEEEENS5_IJNSA_ILi64EEENSA_ILi128EEESF_EEENS_12float_e5m2_tENS5_IJlSC_lEEESI_SJ_NS4_8TiledMMAINS4_8MMA_AtomIJNS4_10MMA_TraitsINS4_19SM100_MMA_F8F6F4_SSEJSI_SI_fSF_SG_NS4_17integral_constantINS4_4UMMA5MajorELSQ_0EEESR_NSO_INSP_7ScaleInELSS_0EEEST_EEEEEENS4_6LayoutINS5_IJSC_SC_SC_EEENS5_IJNSA_ILi0EEESY_SY_EEEEENS5_IJNS4_10UnderscoreES11_S11_EEEEENS4_23SM90_TMA_LOAD_MULTICASTENS4_14ComposedLayoutINS4_7SwizzleILi2ELi4ELi3EEENS4_18smem_ptr_flag_bitsILi8EEENSW_INS5_IJNSA_ILi8EEESF_EEENS5_IJSF_SC_EEEEEEEvNS4_8identityES14_S1E_vS1F_EENS_8epilogue10collective18CollectiveEpilogueINS1H_23Sm100TmaWarpSpecializedILi2ELi2ELi32ELb0ELb0EEEJSH_NS5_IJNSW_ISF_SC_EES1M_EEESI_SJ_SI_SJ_NS1H_6fusion15FusionCallbacksIS1L_NS1O_17LinearCombinationISI_fSI_fLNS_15FloatRoundStyleE2EEESH_S1N_JEEENS4_5SM1004TMEM4LOAD26SM100_TMEM_LOAD_16dp32b32xENS4_13SM90_TMA_LOADES1E_NS4_39AutoVectorizingCopyWithAssumedAlignmentILi128EEENS4_14SM90_TMA_STOREES1E_S20_S20_EEEvvEEEEvNT_6ParamsE --------------------------
	.section	.nv.constant0._ZN7cutlass13device_kernelINS_4gemm6kernel13GemmUniversalIN4cute5tupleIJiiiiEEENS1_10collective13CollectiveMmaINS1_35MainloopSm100TmaUmmaWarpSpecializedILi17ELi2ELi4ENS5_IJNS4_1CILi4EEESB_NSA_ILi1EEEEEEEENS5_IJNSA_ILi64EEENSA_ILi128EEESF_EEENS_12float_e5m2_tENS5_IJlSC_lEEESI_SJ_NS4_8TiledMMAINS4_8MMA_AtomIJNS4_10MMA_TraitsINS4_19SM100_MMA_F8F6F4_SSEJSI_SI_fSF_SG_NS4_17integral_constantINS4_4UMMA5MajorELSQ_0EEESR_NSO_INSP_7ScaleInELSS_0EEEST_EEEEEENS4_6LayoutINS5_IJSC_SC_SC_EEENS5_IJNSA_ILi0EEESY_SY_EEEEENS5_IJNS4_10UnderscoreES11_S11_EEEEENS4_23SM90_TMA_LOAD_MULTICASTENS4_14ComposedLayoutINS4_7SwizzleILi2ELi4ELi3EEENS4_18smem_ptr_flag_bitsILi8EEENSW_INS5_IJNSA_ILi8EEESF_EEENS5_IJSF_SC_EEEEEEEvNS4_8identityES14_S1E_vS1F_EENS_8epilogue10collective18CollectiveEpilogueINS1H_23Sm100TmaWarpSpecializedILi2ELi2ELi32ELb0ELb0EEEJSH_NS5_IJNSW_ISF_SC_EES1M_EEESI_SJ_SI_SJ_NS1H_6fusion15FusionCallbacksIS1L_NS1O_17LinearCombinationISI_fSI_fLNS_15FloatRoundStyleE2EEESH_S1N_JEEENS4_5SM1004TMEM4LOAD26SM100_TMEM_LOAD_16dp32b32xENS4_13SM90_TMA_LOADES1E_NS4_39AutoVectorizingCopyWithAssumedAlignmentILi128EEENS4_14SM90_TMA_STOREES1E_S20_S20_EEEvvEEEEvNT_6ParamsE,"a",@progbits
	.sectionflags	@""
	.align	4
.nv.constant0._ZN7cutlass13device_kernelINS_4gemm6kernel13GemmUniversalIN4cute5tupleIJiiiiEEENS1_10collective13CollectiveMmaINS1_35MainloopSm100TmaUmmaWarpSpecializedILi17ELi2ELi4ENS5_IJNS4_1CILi4EEESB_NSA_ILi1EEEEEEEENS5_IJNSA_ILi64EEENSA_ILi128EEESF_EEENS_12float_e5m2_tENS5_IJlSC_lEEESI_SJ_NS4_8TiledMMAINS4_8MMA_AtomIJNS4_10MMA_TraitsINS4_19SM100_MMA_F8F6F4_SSEJSI_SI_fSF_SG_NS4_17integral_constantINS4_4UMMA5MajorELSQ_0EEESR_NSO_INSP_7ScaleInELSS_0EEEST_EEEEEENS4_6LayoutINS5_IJSC_SC_SC_EEENS5_IJNSA_ILi0EEESY_SY_EEEEENS5_IJNS4_10UnderscoreES11_S11_EEEEENS4_23SM90_TMA_LOAD_MULTICASTENS4_14ComposedLayoutINS4_7SwizzleILi2ELi4ELi3EEENS4_18smem_ptr_flag_bitsILi8EEENSW_INS5_IJNSA_ILi8EEESF_EEENS5_IJSF_SC_EEEEEEEvNS4_8identityES14_S1E_vS1F_EENS_8epilogue10collective18CollectiveEpilogueINS1H_23Sm100TmaWarpSpecializedILi2ELi2ELi32ELb0ELb0EEEJSH_NS5_IJNSW_ISF_SC_EES1M_EEESI_SJ_SI_SJ_NS1H_6fusion15FusionCallbacksIS1L_NS1O_17LinearCombinationISI_fSI_fLNS_15FloatRoundStyleE2EEESH_S1N_JEEENS4_5SM1004TMEM4LOAD26SM100_TMEM_LOAD_16dp32b32xENS4_13SM90_TMA_LOADES1E_NS4_39AutoVectorizingCopyWithAssumedAlignmentILi128EEENS4_14SM90_TMA_STOREES1E_S20_S20_EEEvvEEEEvNT_6ParamsE:
	.zero		2944


//--------------------- SYMBOLS --------------------------

	.type		.nv.reservedSmem.offset0,@object
	.size		.nv.reservedSmem.offset0,0x4
	.type		.nv.reservedSmem.cap,@object
	.size		.nv.reservedSmem.cap,0x4
	.type		__assertfail,@function
